	.target	sm_100a

	.elftype	@"ET_EXEC"


//--------------------- .note.nv.tkinfo           --------------------------
	.section	.note.nv.tkinfo,"",@"SHT_NOTE"
	.sectionflags	@"SHF_NOTE_NV_TKINFO"
	.tkinfo
        /*0018*/ 	.word	0x00000002
        /*0030*/ 	.string	""
        /*0030*/ 	.string	"ptxas"
        /*0030*/ 	.string	"Cuda compilation tools, release 13.0, V13.0.88"
        /*0030*/ 	.string	"Build cuda_13.0.r13.0/compiler.36424714_0"
        /*0030*/ 	.string	"-arch sm_100a -m 64 "



//--------------------- .note.nv.cuinfo           --------------------------
	.section	.note.nv.cuinfo,"",@"SHT_NOTE"
	.sectionflags	@"SHF_NOTE_NV_CUINFO"
        /*0018*/ 	.short	0x0002
        /*001a*/ 	.short	0x0064
        /*001c*/ 	.short	0x0082
	.zero		2


//--------------------- .nv.info                  --------------------------
	.section	.nv.info,"",@"SHT_CUDA_INFO"
	.align	4


	//----- nvinfo : EIATTR_REGCOUNT
	.align		4
        /*0000*/ 	.byte	0x04, 0x2f
        /*0002*/ 	.short	(.L_2 - .L_1)
	.align		4
.L_1:
        /*0004*/ 	.word	index@(_ZN4vllm18cutlass_w4a8_utils27unified_encode_int4b_deviceEPKhPhm)
        /*0008*/ 	.word	0x00000020


	//----- nvinfo : EIATTR_FRAME_SIZE
	.align		4
.L_2:
        /*000c*/ 	.byte	0x04, 0x11
        /*000e*/ 	.short	(.L_4 - .L_3)
	.align		4
.L_3:
        /*0010*/ 	.word	index@($__internal_0_$__cuda_sm20_div_u64)
        /*0014*/ 	.word	0x00000000


	//----- nvinfo : EIATTR_FRAME_SIZE
	.align		4
.L_4:
        /*0018*/ 	.byte	0x04, 0x11
        /*001a*/ 	.short	(.L_6 - .L_5)
	.align		4
.L_5:
        /*001c*/ 	.word	index@(_ZN4vllm18cutlass_w4a8_utils27unified_encode_int4b_deviceEPKhPhm)
        /*0020*/ 	.word	0x00000000


	//----- nvinfo : EIATTR_MIN_STACK_SIZE
	.align		4
.L_6:
        /*0024*/ 	.byte	0x04, 0x12
        /*0026*/ 	.short	(.L_8 - .L_7)
	.align		4
.L_7:
        /*0028*/ 	.word	index@(_ZN4vllm18cutlass_w4a8_utils27unified_encode_int4b_deviceEPKhPhm)
        /*002c*/ 	.word	0x00000000
.L_8:


//--------------------- .nv.compat                --------------------------
	.section	.nv.compat,"",@"SHT_CUDA_COMPAT_INFO"
	.align	4
        /*0000*/ 	.byte	0x02, 0x09, 0x01, 0x00, 0x02, 0x02, 0x01, 0x00, 0x02, 0x05, 0x05, 0x00, 0x03, 0x07, 0x01, 0x01
        /*0010*/ 	.byte	0x02, 0x03, 0x00, 0x00, 0x02, 0x06, 0x01, 0x00, 0x04, 0x0b, 0x08, 0x00, 0x09, 0x00, 0x00, 0x00
        /*0020*/ 	.byte	0x00, 0x00, 0x00, 0x00


//--------------------- .nv.info._ZN4vllm18cutlass_w4a8_utils27unified_encode_int4b_deviceEPKhPhm --------------------------
	.section	.nv.info._ZN4vllm18cutlass_w4a8_utils27unified_encode_int4b_deviceEPKhPhm,"",@"SHT_CUDA_INFO"
	.sectionflags	@""
	.align	4


	//----- nvinfo : EIATTR_CUDA_API_VERSION
	.align		4
        /*0000*/ 	.byte	0x04, 0x37
        /*0002*/ 	.short	(.L_10 - .L_9)
.L_9:
        /*0004*/ 	.word	0x00000082


	//----- nvinfo : EIATTR_KPARAM_INFO
	.align		4
.L_10:
        /*0008*/ 	.byte	0x04, 0x17
        /*000a*/ 	.short	(.L_12 - .L_11)
.L_11:
        /*000c*/ 	.word	0x00000000
        /*0010*/ 	.short	0x0002
        /*0012*/ 	.short	0x0010
        /*0014*/ 	.byte	0x00, 0xf0, 0x21, 0x00


	//----- nvinfo : EIATTR_KPARAM_INFO
	.align		4
.L_12:
        /*0018*/ 	.byte	0x04, 0x17
        /*001a*/ 	.short	(.L_14 - .L_13)
.L_13:
        /*001c*/ 	.word	0x00000000
        /*0020*/ 	.short	0x0001
        /*0022*/ 	.short	0x0008
        /*0024*/ 	.byte	0x00, 0xf5, 0x21, 0x00


	//----- nvinfo : EIATTR_KPARAM_INFO
	.align		4
.L_14:
        /*0028*/ 	.byte	0x04, 0x17
        /*002a*/ 	.short	(.L_16 - .L_15)
.L_15:
        /*002c*/ 	.word	0x00000000
        /*0030*/ 	.short	0x0000
        /*0032*/ 	.short	0x0000
        /*0034*/ 	.byte	0x00, 0xf5, 0x21, 0x00


	//----- nvinfo : EIATTR_SPARSE_MMA_MASK
	.align		4
.L_16:
        /*0038*/ 	.byte	0x03, 0x50
        /*003a*/ 	.short	0x0000


	//----- nvinfo : EIATTR_MAXREG_COUNT
	.align		4
        /*003c*/ 	.byte	0x03, 0x1b
        /*003e*/ 	.short	0x00ff


	//----- nvinfo : EIATTR_MERCURY_ISA_VERSION
	.align		4
        /*0040*/ 	.byte	0x03, 0x5f
        /*0042*/ 	.short	0x0101


	//----- nvinfo : EIATTR_VRC_CTA_INIT_COUNT
	.align		4
        /*0044*/ 	.byte	0x02, 0x4a
	.zero		1
	.zero		1


	//----- nvinfo : EIATTR_EXIT_INSTR_OFFSETS
	.align		4
        /*0048*/ 	.byte	0x04, 0x1c
        /*004a*/ 	.short	(.L_18 - .L_17)


	//   ....[0]....
.L_17:
        /*004c*/ 	.word	0x000000b0


	//   ....[1]....
        /*0050*/ 	.word	0x000008a0


	//   ....[2]....
        /*0054*/ 	.word	0x00001990


	//----- nvinfo : EIATTR_CRS_STACK_SIZE
	.align		4
.L_18:
        /*0058*/ 	.byte	0x04, 0x1e
        /*005a*/ 	.short	(.L_20 - .L_19)
.L_19:
        /*005c*/ 	.word	0x00000000


	//----- nvinfo : EIATTR_CBANK_PARAM_SIZE
	.align		4
.L_20:
        /*0060*/ 	.byte	0x03, 0x19
        /*0062*/ 	.short	0x0018


	//----- nvinfo : EIATTR_PARAM_CBANK
	.align		4
        /*0064*/ 	.byte	0x04, 0x0a
        /*0066*/ 	.short	(.L_22 - .L_21)
	.align		4
.L_21:
        /*0068*/ 	.word	index@(.nv.constant0._ZN4vllm18cutlass_w4a8_utils27unified_encode_int4b_deviceEPKhPhm)
        /*006c*/ 	.short	0x0380
        /*006e*/ 	.short	0x0018


	//----- nvinfo : EIATTR_SW_WAR
	.align		4
.L_22:
        /*0070*/ 	.byte	0x04, 0x36
        /*0072*/ 	.short	(.L_24 - .L_23)
.L_23:
        /*0074*/ 	.word	0x00000008
.L_24:


//--------------------- .nv.callgraph             --------------------------
	.section	.nv.callgraph,"",@"SHT_CUDA_CALLGRAPH"
	.align	4
	.sectionentsize	8
	.align		4
        /*0000*/ 	.word	0x00000000
	.align		4
        /*0004*/ 	.word	0xffffffff
	.align		4
        /*0008*/ 	.word	0x00000000
	.align		4
        /*000c*/ 	.word	0xfffffffe
	.align		4
        /*0010*/ 	.word	0x00000000
	.align		4
        /*0014*/ 	.word	0xfffffffd
	.align		4
        /*0018*/ 	.word	0x00000000
	.align		4
        /*001c*/ 	.word	0xfffffffc


//--------------------- .nv.constant3             --------------------------
	.section	.nv.constant3,"a",@progbits
.nv.constant3:
	.type		_ZN4vllm18cutlass_w4a8_utils10kNibbleLUTE,@object
	.size		_ZN4vllm18cutlass_w4a8_utils10kNibbleLUTE,(.L_0 - _ZN4vllm18cutlass_w4a8_utils10kNibbleLUTE)
_ZN4vllm18cutlass_w4a8_utils10kNibbleLUTE:
	.zero		256
.L_0:


//--------------------- .text._ZN4vllm18cutlass_w4a8_utils27unified_encode_int4b_deviceEPKhPhm --------------------------
	.section	.text._ZN4vllm18cutlass_w4a8_utils27unified_encode_int4b_deviceEPKhPhm,"ax",@progbits
	.align	128
        .global         _ZN4vllm18cutlass_w4a8_utils27unified_encode_int4b_deviceEPKhPhm
        .type           _ZN4vllm18cutlass_w4a8_utils27unified_encode_int4b_deviceEPKhPhm,@function
        .size           _ZN4vllm18cutlass_w4a8_utils27unified_encode_int4b_deviceEPKhPhm,(.L_x_8 - _ZN4vllm18cutlass_w4a8_utils27unified_encode_int4b_deviceEPKhPhm)
        .other          _ZN4vllm18cutlass_w4a8_utils27unified_encode_int4b_deviceEPKhPhm,@"STO_CUDA_ENTRY STV_DEFAULT"
_ZN4vllm18cutlass_w4a8_utils27unified_encode_int4b_deviceEPKhPhm:
.text._ZN4vllm18cutlass_w4a8_utils27unified_encode_int4b_deviceEPKhPhm:
[----:B------:R-:W-:Y:S01]  /*0000*/  LDC R1, c[0x0][0x37c] ;  /* 0x0000df00ff017b82 */ /* 0x000fe20000000800 */
[----:B------:R-:W0:Y:S07]  /*0010*/  S2R R3, SR_TID.X ;  /* 0x0000000000037919 */ /* 0x000e2e0000002100 */
[----:B------:R-:W0:Y:S08]  /*0020*/  S2UR UR4, SR_CTAID.X ;  /* 0x00000000000479c3 */ /* 0x000e300000002500 */
[----:B------:R-:W0:Y:S08]  /*0030*/  LDC R22, c[0x0][0x360] ;  /* 0x0000d800ff167b82 */ /* 0x000e300000000800 */
[----:B------:R-:W1:Y:S01]  /*0040*/  LDC.64 R4, c[0x0][0x390] ;  /* 0x0000e400ff047b82 */ /* 0x000e620000000a00 */
[----:B0-----:R-:W-:Y:S01]  /*0050*/  IMAD R6, R22, UR4, R3 ;  /* 0x0000000416067c24 */ /* 0x001fe2000f8e0203 */
[----:B------:R-:W0:Y:S01]  /*0060*/  LDCU UR4, c[0x0][0x370] ;  /* 0x00006e00ff0477ac */ /* 0x000e220008000800 */
[----:B-1----:R-:W-:-:S02]  /*0070*/  SHF.R.U64 R0, R4, 0x4, R5 ;  /* 0x0000000404007819 */ /* 0x002fc40000001205 */
[----:B------:R-:W-:Y:S02]  /*0080*/  SHF.R.U32.HI R2, RZ, 0x4, R5 ;  /* 0x00000004ff027819 */ /* 0x000fe40000011605 */
[----:B------:R-:W-:-:S04]  /*0090*/  ISETP.GT.U32.AND P0, PT, R0, R6, PT ;  /* 0x000000060000720c */ /* 0x000fc80003f04070 */
[----:B------:R-:W-:-:S13]  /*00a0*/  ISETP.GT.U32.AND.EX P0, PT, R2, RZ, PT, P0 ;  /* 0x000000ff0200720c */ /* 0x000fda0003f04100 */
[----:B0-----:R-:W-:Y:S05]  /*00b0*/  @!P0 EXIT ;  /* 0x000000000000894d */ /* 0x001fea0003800000 */
[----:B------:R-:W-:Y:S01]  /*00c0*/  IMAD.WIDE.U32 R24, R22, UR4, RZ ;  /* 0x0000000416187c25 */ /* 0x000fe2000f8e00ff */
[----:B------:R-:W-:Y:S03]  /*00d0*/  BSSY.RECONVERGENT B0, `(.L_x_0) ;  /* 0x0000026000007945 */ /* 0x000fe60003800200 */
[----:B------:R-:W-:Y:S01]  /*00e0*/  IMAD.MOV.U32 R3, RZ, RZ, RZ ;  /* 0x000000ffff037224 */ /* 0x000fe200078e00ff */
[----:B------:R-:W-:-:S04]  /*00f0*/  IADD3 R9, P1, PT, R24, R6, RZ ;  /* 0x0000000618097210 */ /* 0x000fc80007f3e0ff */
[----:B------:R-:W-:Y:S01]  /*0100*/  ISETP.GE.U32.AND P0, PT, R9, R0, PT ;  /* 0x000000000900720c */ /* 0x000fe20003f06070 */
[----:B------:R-:W-:Y:S01]  /*0110*/  IMAD.X R5, R25, 0x1, R3, P1 ;  /* 0x0000000119057824 */ /* 0x000fe200008e0603 */
[----:B------:R-:W-:-:S04]  /*0120*/  ISETP.GT.U32.AND P1, PT, R0, R9, PT ;  /* 0x000000090000720c */ /* 0x000fc80003f24070 */
[----:B------:R-:W-:Y:S02]  /*0130*/  ISETP.GE.U32.AND.EX P0, PT, R5, R2, PT, P0 ;  /* 0x000000020500720c */ /* 0x000fe40003f06100 */
[----:B------:R-:W-:Y:S02]  /*0140*/  ISETP.GT.U32.AND.EX P1, PT, R2, R5, PT, P1 ;  /* 0x000000050200720c */ /* 0x000fe40003f24110 */
[----:B------:R-:W-:Y:S02]  /*0150*/  SEL R7, RZ, 0x1, P0 ;  /* 0x00000001ff077807 */ /* 0x000fe40000000000 */
[----:B------:R-:W-:Y:S02]  /*0160*/  SEL R4, R0, R9, P1 ;  /* 0x0000000900047207 */ /* 0x000fe40000800000 */
[----:B------:R-:W-:Y:S02]  /*0170*/  SEL R11, R2, R5, P1 ;  /* 0x00000005020b7207 */ /* 0x000fe40000800000 */
[----:B------:R-:W-:-:S04]  /*0180*/  IADD3 R9, P0, P1, R4, -R9, -R7 ;  /* 0x8000000904097210 */ /* 0x000fc8000791e807 */
[----:B------:R-:W-:-:S04]  /*0190*/  IADD3.X R11, PT, PT, R11, -0x1, ~R5, P0, P1 ;  /* 0xffffffff0b0b7810 */ /* 0x000fc800007e2c05 */
[----:B------:R-:W-:-:S04]  /*01a0*/  LOP3.LUT R4, R11, R25, RZ, 0xfc, !PT ;  /* 0x000000190b047212 */ /* 0x000fc800078efcff */
[----:B------:R-:W-:-:S13]  /*01b0*/  ISETP.NE.U32.AND P0, PT, R4, RZ, PT ;  /* 0x000000ff0400720c */ /* 0x000fda0003f05070 */
[----:B------:R-:W-:Y:S05]  /*01c0*/  @P0 BRA `(.L_x_1) ;  /* 0x0000000000500947 */ /* 0x000fea0003800000 */
[----:B------:R-:W0:Y:S01]  /*01d0*/  I2F.U32.RP R8, R24 ;  /* 0x0000001800087306 */ /* 0x000e220000209000 */
[----:B------:R-:W-:Y:S01]  /*01e0*/  IMAD.MOV R11, RZ, RZ, -R24 ;  /* 0x000000ffff0b7224 */ /* 0x000fe200078e0a18 */
[----:B------:R-:W-:-:S06]  /*01f0*/  ISETP.NE.U32.AND P2, PT, R24, RZ, PT ;  /* 0x000000ff1800720c */ /* 0x000fcc0003f45070 */
[----:B0-----:R-:W0:Y:S02]  /*0200*/  MUFU.RCP R8, R8 ;  /* 0x0000000800087308 */ /* 0x001e240000001000 */
[----:B0-----:R-:W-:-:S06]  /*0210*/  VIADD R4, R8, 0xffffffe ;  /* 0x0ffffffe08047836 */ /* 0x001fcc0000000000 */
[----:B------:R0:W1:Y:S02]  /*0220*/  F2I.FTZ.U32.TRUNC.NTZ R5, R4 ;  /* 0x0000000400057305 */ /* 0x000064000021f000 */
[----:B0-----:R-:W-:Y:S02]  /*0230*/  IMAD.MOV.U32 R4, RZ, RZ, RZ ;  /* 0x000000ffff047224 */ /* 0x001fe400078e00ff */
[----:B-1----:R-:W-:-:S04]  /*0240*/  IMAD R11, R11, R5, RZ ;  /* 0x000000050b0b7224 */ /* 0x002fc800078e02ff */
[----:B------:R-:W-:-:S06]  /*0250*/  IMAD.HI.U32 R10, R5, R11, R4 ;  /* 0x0000000b050a7227 */ /* 0x000fcc00078e0004 */
[----:B------:R-:W-:-:S04]  /*0260*/  IMAD.HI.U32 R4, R10, R9, RZ ;  /* 0x000000090a047227 */ /* 0x000fc800078e00ff */
[----:B------:R-:W-:-:S04]  /*0270*/  IMAD.MOV R5, RZ, RZ, -R4 ;  /* 0x000000ffff057224 */ /* 0x000fc800078e0a04 */
[----:B------:R-:W-:Y:S02]  /*0280*/  IMAD R9, R24, R5, R9 ;  /* 0x0000000518097224 */ /* 0x000fe400078e0209 */
[----:B------:R-:W-:-:S03]  /*0290*/  IMAD.MOV.U32 R5, RZ, RZ, RZ ;  /* 0x000000ffff057224 */ /* 0x000fc600078e00ff */
[----:B------:R-:W-:-:S13]  /*02a0*/  ISETP.GE.U32.AND P0, PT, R9, R24, PT ;  /* 0x000000180900720c */ /* 0x000fda0003f06070 */
[----:B------:R-:W-:Y:S02]  /*02b0*/  @P0 IMAD.IADD R9, R9, 0x1, -R24 ;  /* 0x0000000109090824 */ /* 0x000fe400078e0a18 */
[----:B------:R-:W-:-:S03]  /*02c0*/  @P0 VIADD R4, R4, 0x1 ;  /* 0x0000000104040836 */ /* 0x000fc60000000000 */
[----:B------:R-:W-:-:S13]  /*02d0*/  ISETP.GE.U32.AND P1, PT, R9, R24, PT ;  /* 0x000000180900720c */ /* 0x000fda0003f26070 */
[----:B------:R-:W-:Y:S01]  /*02e0*/  @P1 VIADD R4, R4, 0x1 ;  /* 0x0000000104041836 */ /* 0x000fe20000000000 */
[----:B------:R-:W-:Y:S01]  /*02f0*/  @!P2 LOP3.LUT R4, RZ, R24, RZ, 0x33, !PT ;  /* 0x00000018ff04a212 */ /* 0x000fe200078e33ff */
[----:B------:R-:W-:Y:S06]  /*0300*/  BRA `(.L_x_2) ;  /* 0x0000000000087947 */ /* 0x000fec0003800000 */
.L_x_1:
[----:B------:R-:W-:-:S07]  /*0310*/  MOV R8, 0x330 ;  /* 0x0000033000087802 */ /* 0x000fce0000000f00 */
[----:B------:R-:W-:Y:S05]  /*0320*/  CALL.REL.NOINC `($__internal_0_$__cuda_sm20_div_u64) ;  /* 0x00000014009c7944 */ /* 0x000fea0003c00000 */
.L_x_2:
[----:B------:R-:W-:Y:S05]  /*0330*/  BSYNC.RECONVERGENT B0 ;  /* 0x0000000000007941 */ /* 0x000fea0003800200 */
.L_x_0:
[----:B------:R-:W-:Y:S01]  /*0340*/  IADD3 R7, P0, PT, R4, R7, RZ ;  /* 0x0000000704077210 */ /* 0x000fe20007f1e0ff */
[----:B------:R-:W0:Y:S01]  /*0350*/  LDCU.64 UR6, c[0x0][0x358] ;  /* 0x00006b00ff0677ac */ /* 0x000e220008000a00 */
[----:B------:R-:W-:Y:S02]  /*0360*/  BSSY.RECONVERGENT B0, `(.L_x_3) ;  /* 0x0000053000007945 */ /* 0x000fe40003800200 */
[C---:B------:R-:W-:Y:S01]  /*0370*/  LOP3.LUT R8, R7.reuse, 0x3, RZ, 0xc0, !PT ;  /* 0x0000000307087812 */ /* 0x040fe200078ec0ff */
[----:B------:R-:W-:Y:S01]  /*0380*/  IMAD.X R4, RZ, RZ, R5, P0 ;  /* 0x000000ffff047224 */ /* 0x000fe200000e0605 */
[----:B------:R-:W-:Y:S01]  /*0390*/  ISETP.GE.U32.AND P0, PT, R7, 0x3, PT ;  /* 0x000000030700780c */ /* 0x000fe20003f06070 */
[----:B------:R-:W1:Y:S01]  /*03a0*/  LDCU.128 UR8, c[0x0][0x380] ;  /* 0x00007000ff0877ac */ /* 0x000e620008000c00 */
[----:B------:R-:W-:Y:S02]  /*03b0*/  ISETP.NE.U32.AND P1, PT, R8, 0x3, PT ;  /* 0x000000030800780c */ /* 0x000fe40003f25070 */
[----:B------:R-:W-:-:S02]  /*03c0*/  ISETP.GE.U32.AND.EX P0, PT, R4, RZ, PT, P0 ;  /* 0x000000ff0400720c */ /* 0x000fc40003f06100 */
[----:B------:R-:W-:-:S13]  /*03d0*/  ISETP.NE.AND.EX P1, PT, RZ, RZ, PT, P1 ;  /* 0x000000ffff00720c */ /* 0x000fda0003f25310 */
[----:B01----:R-:W-:Y:S05]  /*03e0*/  @!P1 BRA `(.L_x_4) ;  /* 0x0000000400289947 */ /* 0x003fea0003800000 */
[----:B------:R-:W-:Y:S01]  /*03f0*/  VIADD R14, R7, 0x1 ;  /* 0x00000001070e7836 */ /* 0x000fe20000000000 */
[C---:B------:R-:W-:Y:S01]  /*0400*/  SHF.L.U64.HI R12, R6.reuse, 0x4, R3 ;  /* 0x00000004060c7819 */ /* 0x040fe20000010203 */
[----:B------:R-:W-:Y:S01]  /*0410*/  IMAD.SHL.U32 R7, R6, 0x10, RZ ;  /* 0x0000001006077824 */ /* 0x000fe200078e00ff */
[----:B------:R-:W-:Y:S02]  /*0420*/  SHF.L.U64.HI R15, R24, 0x4, R25 ;  /* 0x00000004180f7819 */ /* 0x000fe40000010219 */
[----:B------:R-:W-:-:S04]  /*0430*/  LOP3.LUT R14, R14, 0x3, RZ, 0xc0, !PT ;  /* 0x000000030e0e7812 */ /* 0x000fc800078ec0ff */
[----:B------:R-:W-:-:S05]  /*0440*/  IADD3 R14, P1, PT, RZ, -R14, RZ ;  /* 0x8000000eff0e7210 */ /* 0x000fca0007f3e0ff */
[----:B------:R-:W-:-:S08]  /*0450*/  IMAD.X R13, RZ, RZ, -0x1, P1 ;  /* 0xffffffffff0d7424 */ /* 0x000fd000008e06ff */
.L_x_5:
[----:B0-----:R-:W-:-:S04]  /*0460*/  IADD3 R8, P1, PT, R7, UR8, RZ ;  /* 0x0000000807087c10 */ /* 0x001fc8000ff3e0ff */
[----:B------:R-:W-:-:S06]  /*0470*/  IADD3.X R9, PT, PT, R12, UR9, RZ, P1, !PT ;  /* 0x000000090c097c10 */ /* 0x000fcc0008ffe4ff */
[----:B------:R-:W2:Y:S01]  /*0480*/  LDG.E.128 R8, desc[UR6][R8.64] ;  /* 0x0000000608087981 */ /* 0x000ea2000c1e1d00 */
[----:B------:R-:W-:-:S05]  /*0490*/  IADD3 R6, P2, PT, R24, R6, RZ ;  /* 0x0000000618067210 */ /* 0x000fca0007f5e0ff */
[----:B------:R-:W-:Y:S01]  /*04a0*/  IMAD.X R3, R25, 0x1, R3, P2 ;  /* 0x0000000119037824 */ /* 0x000fe200010e0603 */
[----:B--2---:R-:W-:Y:S02]  /*04b0*/  SHF.R.U32.HI R5, RZ, 0x8, R9 ;  /* 0x00000008ff057819 */ /* 0x004fe40000011609 */
[----:B------:R-:W-:Y:S02]  /*04c0*/  SHF.R.U32.HI R4, RZ, 0x8, R8 ;  /* 0x00000008ff047819 */ /* 0x000fe40000011608 */
[----:B------:R-:W-:Y:S02]  /*04d0*/  LOP3.LUT R28, R9, 0xff, RZ, 0xc0, !PT ;  /* 0x000000ff091c7812 */ /* 0x000fe400078ec0ff */
[----:B------:R-:W-:Y:S02]  /*04e0*/  LOP3.LUT R29, R5, 0xff, RZ, 0xc0, !PT ;  /* 0x000000ff051d7812 */ /* 0x000fe400078ec0ff */
[----:B------:R-:W-:Y:S01]  /*04f0*/  LOP3.LUT R21, R4, 0xff, RZ, 0xc0, !PT ;  /* 0x000000ff04157812 */ /* 0x000fe200078ec0ff */
[----:B------:R-:W0:Y:S01]  /*0500*/  LDC.U8 R5, c[0x3][R28] ;  /* 0x00c000001c057b82 */ /* 0x000e220000000000 */
[----:B------:R-:W-:-:S02]  /*0510*/  LOP3.LUT R16, R8, 0xff, RZ, 0xc0, !PT ;  /* 0x000000ff08107812 */ /* 0x000fc400078ec0ff */
[----:B------:R-:W-:Y:S02]  /*0520*/  SHF.R.U32.HI R26, RZ, 0x18, R9 ;  /* 0x00000018ff1a7819 */ /* 0x000fe40000011609 */
[----:B------:R-:W-:Y:S02]  /*0530*/  SHF.R.U32.HI R17, RZ, 0x8, R10 ;  /* 0x00000008ff117819 */ /* 0x000fe4000001160a */
[--C-:B------:R-:W-:Y:S01]  /*0540*/  SHF.R.U32.HI R19, RZ, 0x10, R8.reuse ;  /* 0x00000010ff137819 */ /* 0x100fe20000011608 */
[----:B------:R-:W0:Y:S01]  /*0550*/  LDC.U8 R18, c[0x3][R29] ;  /* 0x00c000001d127b82 */ /* 0x000e220000000000 */
[----:B------:R-:W-:Y:S02]  /*0560*/  SHF.R.U32.HI R23, RZ, 0x18, R8 ;  /* 0x00000018ff177819 */ /* 0x000fe40000011608 */
[----:B------:R-:W-:Y:S02]  /*0570*/  LOP3.LUT R8, R10, 0xff, RZ, 0xc0, !PT ;  /* 0x000000ff0a087812 */ /* 0x000fe400078ec0ff */
[----:B------:R-:W-:-:S02]  /*0580*/  SHF.R.U32.HI R20, RZ, 0x10, R10 ;  /* 0x00000010ff147819 */ /* 0x000fc4000001160a */
[----:B------:R-:W-:Y:S01]  /*0590*/  LOP3.LUT R17, R17, 0xff, RZ, 0xc0, !PT ;  /* 0x000000ff11117812 */ /* 0x000fe200078ec0ff */
[----:B------:R1:W2:Y:S01]  /*05a0*/  LDC.U8 R4, c[0x3][R16] ;  /* 0x00c0000010047b82 */ /* 0x0002a20000000000 */
[----:B------:R-:W-:Y:S02]  /*05b0*/  SHF.R.U32.HI R27, RZ, 0x18, R10 ;  /* 0x00000018ff1b7819 */ /* 0x000fe4000001160a */
[----:B------:R-:W-:Y:S02]  /*05c0*/  LOP3.LUT R19, R19, 0xff, RZ, 0xc0, !PT ;  /* 0x000000ff13137812 */ /* 0x000fe400078ec0ff */
[----:B------:R-:W-:Y:S02]  /*05d0*/  LOP3.LUT R10, R11, 0xff, RZ, 0xc0, !PT ;  /* 0x000000ff0b0a7812 */ /* 0x000fe400078ec0ff */
[----:B------:R-:W-:Y:S01]  /*05e0*/  LOP3.LUT R20, R20, 0xff, RZ, 0xc0, !PT ;  /* 0x000000ff14147812 */ /* 0x000fe200078ec0ff */
[----:B------:R-:W2:Y:S08]  /*05f0*/  LDC.U8 R21, c[0x3][R21] ;  /* 0x00c0000015157b82 */ /* 0x000eb00000000000 */
[----:B------:R-:W3:Y:S08]  /*0600*/  LDC.U8 R8, c[0x3][R8] ;  /* 0x00c0000008087b82 */ /* 0x000ef00000000000 */
[----:B------:R-:W3:Y:S08]  /*0610*/  LDC.U8 R17, c[0x3][R17] ;  /* 0x00c0000011117b82 */ /* 0x000ef00000000000 */
[----:B------:R-:W4:Y:S01]  /*0620*/  LDC.U8 R19, c[0x3][R19] ;  /* 0x00c0000013137b82 */ /* 0x000f220000000000 */
[----:B0-----:R-:W-:Y:S01]  /*0630*/  IMAD R5, R18, 0x100, R5 ;  /* 0x0000010012057824 */ /* 0x001fe200078e0205 */
[----:B------:R-:W-:-:S06]  /*0640*/  SHF.R.U32.HI R18, RZ, 0x10, R9 ;  /* 0x00000010ff127819 */ /* 0x000fcc0000011609 */
[----:B------:R-:W0:Y:S01]  /*0650*/  LDC.U8 R20, c[0x3][R20] ;  /* 0x00c0000014147b82 */ /* 0x000e220000000000 */
[----:B------:R-:W-:Y:S02]  /*0660*/  SHF.R.U32.HI R9, RZ, 0x8, R11 ;  /* 0x00000008ff097819 */ /* 0x000fe4000001160b */
[----:B------:R-:W-:Y:S02]  /*0670*/  LOP3.LUT R18, R18, 0xff, RZ, 0xc0, !PT ;  /* 0x000000ff12127812 */ /* 0x000fe400078ec0ff */
[----:B-1----:R-:W-:-:S03]  /*0680*/  LOP3.LUT R16, R9, 0xff, RZ, 0xc0, !PT ;  /* 0x000000ff09107812 */ /* 0x002fc600078ec0ff */
[----:B------:R1:W5:Y:S01]  /*0690*/  LDC.U8 R9, c[0x3][R10] ;  /* 0x00c000000a097b82 */ /* 0x0003620000000000 */
[----:B--2---:R-:W-:Y:S01]  /*06a0*/  IMAD R4, R21, 0x100, R4 ;  /* 0x0000010015047824 */ /* 0x004fe200078e0204 */
[----:B------:R-:W-:-:S06]  /*06b0*/  SHF.R.U32.HI R21, RZ, 0x10, R11 ;  /* 0x00000010ff157819 */ /* 0x000fcc000001160b */
[----:B------:R-:W5:Y:S01]  /*06c0*/  LDC.U8 R16, c[0x3][R16] ;  /* 0x00c0000010107b82 */ /* 0x000f620000000000 */
[----:B------:R-:W-:Y:S02]  /*06d0*/  SHF.R.U32.HI R11, RZ, 0x18, R11 ;  /* 0x00000018ff0b7819 */ /* 0x000fe4000001160b */
[----:B------:R-:W-:-:S05]  /*06e0*/  LOP3.LUT R21, R21, 0xff, RZ, 0xc0, !PT ;  /* 0x000000ff15157812 */ /* 0x000fca00078ec0ff */
[----:B------:R-:W2:Y:S01]  /*06f0*/  LDC.U8 R18, c[0x3][R18] ;  /* 0x00c0000012127b82 */ /* 0x000ea20000000000 */
[----:B---3--:R-:W-:-:S07]  /*0700*/  IMAD R29, R17, 0x100, R8 ;  /* 0x00000100111d7824 */ /* 0x008fce00078e0208 */
[----:B------:R-:W3:Y:S01]  /*0710*/  LDC.U8 R21, c[0x3][R21] ;  /* 0x00c0000015157b82 */ /* 0x000ee20000000000 */
[----:B----4-:R-:W-:Y:S01]  /*0720*/  IMAD R8, R19, 0x10000, R4 ;  /* 0x0001000013087824 */ /* 0x010fe200078e0204 */
[----:B------:R-:W-:-:S06]  /*0730*/  IADD3 R4, P1, PT, R7, UR10, RZ ;  /* 0x0000000a07047c10 */ /* 0x000fcc000ff3e0ff */
[----:B------:R-:W4:Y:S01]  /*0740*/  LDC.U8 R26, c[0x3][R26] ;  /* 0x00c000001a1a7b82 */ /* 0x000f220000000000 */
[----:B------:R-:W-:-:S07]  /*0750*/  LEA R7, P3, R24, R7, 0x4 ;  /* 0x0000000718077211 */ /* 0x000fce00078620ff */
[----:B------:R-:W4:Y:S01]  /*0760*/  LDC.U8 R23, c[0x3][R23] ;  /* 0x00c0000017177b82 */ /* 0x000f220000000000 */
[----:B0-----:R-:W-:-:S07]  /*0770*/  IMAD R29, R20, 0x10000, R29 ;  /* 0x00010000141d7824 */ /* 0x001fce00078e021d */
[----:B-1----:R-:W0:Y:S08]  /*0780*/  LDC.U8 R10, c[0x3][R27] ;  /* 0x00c000001b0a7b82 */ /* 0x002e300000000000 */
[----:B------:R-:W1:Y:S01]  /*0790*/  LDC.U8 R11, c[0x3][R11] ;  /* 0x00c000000b0b7b82 */ /* 0x000e620000000000 */
[----:B-----5:R-:W-:Y:S02]  /*07a0*/  IMAD R28, R16, 0x100, R9 ;  /* 0x00000100101c7824 */ /* 0x020fe400078e0209 */
[----:B--2---:R-:W-:-:S02]  /*07b0*/  IMAD R5, R18, 0x10000, R5 ;  /* 0x0001000012057824 */ /* 0x004fc400078e0205 */
[----:B---3--:R-:W-:Y:S02]  /*07c0*/  IMAD R28, R21, 0x10000, R28 ;  /* 0x00010000151c7824 */ /* 0x008fe400078e021c */
[----:B----4-:R-:W-:Y:S01]  /*07d0*/  IMAD R9, R26, 0x1000000, R5 ;  /* 0x010000001a097824 */ /* 0x010fe200078e0205 */
[C---:B------:R-:W-:Y:S01]  /*07e0*/  IADD3.X R5, PT, PT, R12.reuse, UR11, RZ, P1, !PT ;  /* 0x0000000b0c057c10 */ /* 0x040fe20008ffe4ff */
[----:B------:R-:W-:Y:S01]  /*07f0*/  IMAD.X R12, R12, 0x1, R15, P3 ;  /* 0x000000010c0c7824 */ /* 0x000fe200018e060f */
[----:B------:R-:W-:Y:S01]  /*0800*/  IADD3 R14, P1, PT, R14, 0x1, RZ ;  /* 0x000000010e0e7810 */ /* 0x000fe20007f3e0ff */
[----:B------:R-:W-:-:S04]  /*0810*/  IMAD R8, R23, 0x1000000, R8 ;  /* 0x0100000017087824 */ /* 0x000fc800078e0208 */
[----:B------:R-:W-:Y:S01]  /*0820*/  IMAD.X R13, RZ, RZ, R13, P1 ;  /* 0x000000ffff0d7224 */ /* 0x000fe200008e060d */
[----:B------:R-:W-:-:S04]  /*0830*/  ISETP.NE.U32.AND P1, PT, R14, RZ, PT ;  /* 0x000000ff0e00720c */ /* 0x000fc80003f25070 */
[----:B------:R-:W-:Y:S01]  /*0840*/  ISETP.NE.AND.EX P1, PT, R13, RZ, PT, P1 ;  /* 0x000000ff0d00720c */ /* 0x000fe20003f25310 */
[----:B0-----:R-:W-:Y:S02]  /*0850*/  IMAD R10, R10, 0x1000000, R29 ;  /* 0x010000000a0a7824 */ /* 0x001fe400078e021d */
[----:B-1----:R-:W-:-:S05]  /*0860*/  IMAD R11, R11, 0x1000000, R28 ;  /* 0x010000000b0b7824 */ /* 0x002fca00078e021c */
[----:B------:R0:W-:Y:S05]  /*0870*/  STG.E.128 desc[UR6][R4.64], R8 ;  /* 0x0000000804007986 */ /* 0x0001ea000c101d06 */
[----:B------:R-:W-:Y:S05]  /*0880*/  @P1 BRA `(.L_x_5) ;  /* 0xfffffff800f41947 */ /* 0x000fea000383ffff */
.L_x_4:
[----:B------:R-:W-:Y:S05]  /*0890*/  BSYNC.RECONVERGENT B0 ;  /* 0x0000000000007941 */ /* 0x000fea0003800200 */
.L_x_3:
[----:B------:R-:W-:Y:S05]  /*08a0*/  @!P0 EXIT ;  /* 0x000000000000894d */ /* 0x000fea0003800000 */
[----:B------:R-:W1:Y:S01]  /*08b0*/  LDC.64 R26, c[0x0][0x388] ;  /* 0x0000e200ff1a7b82 */ /* 0x000e620000000a00 */
[----:B------:R-:W2:Y:S01]  /*08c0*/  LDCU.128 UR8, c[0x0][0x380] ;  /* 0x00007000ff0877ac */ /* 0x000ea20008000c00 */
[C---:B------:R-:W-:Y:S01]  /*08d0*/  IMAD.SHL.U32 R16, R24.reuse, 0x10, RZ ;  /* 0x0000001018107824 */ /* 0x040fe200078e00ff */
[C-C-:B------:R-:W-:Y:S01]  /*08e0*/  SHF.L.U64.HI R7, R24.reuse, 0x4, R25.reuse ;  /* 0x0000000418077819 */ /* 0x140fe20000010219 */
[C---:B------:R-:W-:Y:S01]  /*08f0*/  IMAD.SHL.U32 R18, R24.reuse, 0x20, RZ ;  /* 0x0000002018127824 */ /* 0x040fe200078e00ff */
[----:B------:R-:W-:Y:S01]  /*0900*/  SHF.L.U64.HI R17, R24, 0x5, R25 ;  /* 0x0000000518117819 */ /* 0x000fe20000010219 */
[----:B------:R-:W-:Y:S01]  /*0910*/  IMAD R19, R25, 0x30, RZ ;  /* 0x0000003019137824 */ /* 0x000fe200078e02ff */
[C---:B------:R-:W-:Y:S01]  /*0920*/  SHF.L.U64.HI R20, R6.reuse, 0x4, R3 ;  /* 0x0000000406147819 */ /* 0x040fe20000010203 */
[----:B0-----:R-:W0:Y:S01]  /*0930*/  LDC.64 R4, c[0x0][0x380] ;  /* 0x0000e000ff047b82 */ /* 0x001e220000000a00 */
[----:B------:R-:W-:Y:S01]  /*0940*/  IMAD.SHL.U32 R21, R6, 0x10, RZ ;  /* 0x0000001006157824 */ /* 0x000fe200078e00ff */
[----:B--2---:R-:W-:-:S02]  /*0950*/  IADD3 RZ, P0, PT, R16, UR10, RZ ;  /* 0x0000000a10ff7c10 */ /* 0x004fc4000ff1e0ff */
[----:B------:R-:W-:Y:S02]  /*0960*/  IADD3 RZ, P1, PT, R18, UR10, RZ ;  /* 0x0000000a12ff7c10 */ /* 0x000fe4000ff3e0ff */
[----:B------:R-:W-:Y:S01]  /*0970*/  IADD3 R16, P2, PT, R16, UR8, RZ ;  /* 0x0000000810107c10 */ /* 0x000fe2000ff5e0ff */
[----:B-1----:R-:W-:Y:S01]  /*0980*/  IMAD.WIDE.U32 R26, R24, 0x30, R26 ;  /* 0x00000030181a7825 */ /* 0x002fe200078e001a */
[----:B------:R-:W-:-:S03]  /*0990*/  IADD3 R18, P3, PT, R18, UR8, RZ ;  /* 0x0000000812127c10 */ /* 0x000fc6000ff7e0ff */
[----:B0-----:R-:W-:Y:S01]  /*09a0*/  IMAD.WIDE.U32 R24, R24, 0x30, R4 ;  /* 0x0000003018187825 */ /* 0x001fe200078e0004 */
[----:B------:R-:W-:Y:S02]  /*09b0*/  IADD3.X R4, PT, PT, R7, UR11, RZ, P0, !PT ;  /* 0x0000000b07047c10 */ /* 0x000fe400087fe4ff */
[----:B------:R-:W-:Y:S01]  /*09c0*/  IADD3.X R5, PT, PT, R17, UR11, RZ, P1, !PT ;  /* 0x0000000b11057c10 */ /* 0x000fe20008ffe4ff */
[----:B------:R-:W-:Y:S01]  /*09d0*/  IMAD.IADD R19, R19, 0x1, R25 ;  /* 0x0000000113137824 */ /* 0x000fe200078e0219 */
[----:B------:R-:W-:Y:S02]  /*09e0*/  IADD3.X R7, PT, PT, R7, UR9, RZ, P2, !PT ;  /* 0x0000000907077c10 */ /* 0x000fe400097fe4ff */
[----:B------:R-:W-:-:S07]  /*09f0*/  IADD3.X R17, PT, PT, R17, UR9, RZ, P3, !PT ;  /* 0x0000000911117c10 */ /* 0x000fce0009ffe4ff */
.L_x_6:
[----:B------:R-:W-:-:S04]  /*0a00*/  IADD3 R8, P0, PT, R21, UR8, RZ ;  /* 0x0000000815087c10 */ /* 0x000fc8000ff1e0ff */
[----:B------:R-:W-:-:S06]  /*0a10*/  IADD3.X R9, PT, PT, R20, UR9, RZ, P0, !PT ;  /* 0x0000000914097c10 */ /* 0x000fcc00087fe4ff */
[----:B------:R-:W2:Y:S02]  /*0a20*/  LDG.E.128 R8, desc[UR6][R8.64] ;  /* 0x0000000608087981 */ /* 0x000ea4000c1e1d00 */
[----:B--2---:R-:W-:Y:S02]  /*0a30*/  SHF.R.U32.HI R13, RZ, 0x8, R9 ;  /* 0x00000008ff0d7819 */ /* 0x004fe40000011609 */
[----:B------:R-:W-:Y:S02]  /*0a40*/  LOP3.LUT R28, R9, 0xff, RZ, 0xc0, !PT ;  /* 0x000000ff091c7812 */ /* 0x000fe400078ec0ff */
[----:B------:R-:W-:Y:S02]  /*0a50*/  LOP3.LUT R29, R13, 0xff, RZ, 0xc0, !PT ;  /* 0x000000ff0d1d7812 */ /* 0x000fe400078ec0ff */
[----:B------:R-:W0:Y:S01]  /*0a60*/  LDC.U8 R13, c[0x3][R28] ;  /* 0x00c000001c0d7b82 */ /* 0x000e220000000000 */
[----:B------:R-:W-:Y:S02]  /*0a70*/  SHF.R.U32.HI R12, RZ, 0x8, R8 ;  /* 0x00000008ff0c7819 */ /* 0x000fe40000011608 */
[----:B------:R-:W-:-:S02]  /*0a80*/  LOP3.LUT R15, R8, 0xff, RZ, 0xc0, !PT ;  /* 0x000000ff080f7812 */ /* 0x000fc400078ec0ff */
[----:B------:R-:W-:-:S03]  /*0a90*/  LOP3.LUT R23, R12, 0xff, RZ, 0xc0, !PT ;  /* 0x000000ff0c177812 */ /* 0x000fc600078ec0ff */
[----:B------:R-:W0:Y:S08]  /*0aa0*/  LDC.U8 R14, c[0x3][R29] ;  /* 0x00c000001d0e7b82 */ /* 0x000e300000000000 */
[----:B------:R1:W2:Y:S02]  /*0ab0*/  LDC.U8 R12, c[0x3][R15] ;  /* 0x00c000000f0c7b82 */ /* 0x0002a40000000000 */
[----:B-1----:R-:W-:-:S06]  /*0ac0*/  SHF.R.U32.HI R15, RZ, 0x10, R9 ;  /* 0x00000010ff0f7819 */ /* 0x002fcc0000011609 */
[----:B------:R-:W2:Y:S01]  /*0ad0*/  LDC.U8 R23, c[0x3][R23] ;  /* 0x00c0000017177b82 */ /* 0x000ea20000000000 */
[----:B0-----:R-:W-:Y:S01]  /*0ae0*/  IMAD R13, R14, 0x100, R13 ;  /* 0x000001000e0d7824 */ /* 0x001fe200078e020d */
[----:B------:R-:W-:-:S04]  /*0af0*/  SHF.R.U32.HI R14, RZ, 0x10, R8 ;  /* 0x00000010ff0e7819 */ /* 0x000fc80000011608 */
[----:B------:R-:W-:Y:S02]  /*0b00*/  LOP3.LUT R28, R14, 0xff, RZ, 0xc0, !PT ;  /* 0x000000ff0e1c7812 */ /* 0x000fe400078ec0ff */
[----:B------:R-:W-:Y:S02]  /*0b10*/  LOP3.LUT R14, R15, 0xff, RZ, 0xc0, !PT ;  /* 0x000000ff0f0e7812 */ /* 0x000fe400078ec0ff */
[----:B------:R-:W0:Y:S08]  /*0b20*/  LDC.U8 R29, c[0x3][R28] ;  /* 0x00c000001c1d7b82 */ /* 0x000e300000000000 */
[----:B------:R0:W1:Y:S01]  /*0b30*/  LDC.U8 R15, c[0x3][R14] ;  /* 0x00c000000e0f7b82 */ /* 0x0000620000000000 */
[----:B--2---:R-:W-:-:S04]  /*0b40*/  IMAD R12, R23, 0x100, R12 ;  /* 0x00000100170c7824 */ /* 0x004fc800078e020c */
[----:B0-----:R-:W-:Y:S01]  /*0b50*/  IMAD R14, R29, 0x10000, R12 ;  /* 0x000100001d0e7824 */ /* 0x001fe200078e020c */
[----:B------:R-:W-:Y:S01]  /*0b60*/  LOP3.LUT R29, R10, 0xff, RZ, 0xc0, !PT ;  /* 0x000000ff0a1d7812 */ /* 0x000fe200078ec0ff */
[----:B-1----:R-:W-:Y:S01]  /*0b70*/  IMAD R12, R15, 0x10000, R13 ;  /* 0x000100000f0c7824 */ /* 0x002fe200078e020d */
[--C-:B------:R-:W-:Y:S02]  /*0b80*/  SHF.R.U32.HI R13, RZ, 0x8, R10.reuse ;  /* 0x00000008ff0d7819 */ /* 0x100fe4000001160a */
[----:B------:R-:W-:Y:S02]  /*0b90*/  SHF.R.U32.HI R15, RZ, 0x10, R10 ;  /* 0x00000010ff0f7819 */ /* 0x000fe4000001160a */
[----:B------:R-:W-:Y:S02]  /*0ba0*/  LOP3.LUT R23, R13, 0xff, RZ, 0xc0, !PT ;  /* 0x000000ff0d177812 */ /* 0x000fe400078ec0ff */
[----:B------:R-:W-:Y:S01]  /*0bb0*/  LOP3.LUT R28, R15, 0xff, RZ, 0xc0, !PT ;  /* 0x000000ff0f1c7812 */ /* 0x000fe200078ec0ff */
[----:B------:R0:W1:Y:S01]  /*0bc0*/  LDC.U8 R13, c[0x3][R29] ;  /* 0x00c000001d0d7b82 */ /* 0x0000620000000000 */
[----:B------:R-:W-:-:S02]  /*0bd0*/  SHF.R.U32.HI R15, RZ, 0x18, R8 ;  /* 0x00000018ff0f7819 */ /* 0x000fc40000011608 */
[----:B------:R-:W-:-:S05]  /*0be0*/  SHF.R.U32.HI R10, RZ, 0x18, R10 ;  /* 0x00000018ff0a7819 */ /* 0x000fca000001160a */
[----:B------:R-:W1:Y:S08]  /*0bf0*/  LDC.U8 R23, c[0x3][R23] ;  /* 0x00c0000017177b82 */ /* 0x000e700000000000 */
[----:B------:R2:W3:Y:S08]  /*0c00*/  LDC.U8 R8, c[0x3][R28] ;  /* 0x00c000001c087b82 */ /* 0x0004f00000000000 */
[----:B------:R-:W4:Y:S01]  /*0c10*/  LDC.U8 R15, c[0x3][R15] ;  /* 0x00c000000f0f7b82 */ /* 0x000f220000000000 */
[----:B--2---:R-:W-:-:S04]  /*0c20*/  SHF.R.U32.HI R28, RZ, 0x10, R11 ;  /* 0x00000010ff1c7819 */ /* 0x004fc8000001160b */
[----:B------:R-:W-:-:S03]  /*0c30*/  LOP3.LUT R28, R28, 0xff, RZ, 0xc0, !PT ;  /* 0x000000ff1c1c7812 */ /* 0x000fc600078ec0ff */
[----:B------:R-:W2:Y:S08]  /*0c40*/  LDC.U8 R10, c[0x3][R10] ;  /* 0x00c000000a0a7b82 */ /* 0x000eb00000000000 */
[----:B0-----:R0:W5:Y:S02]  /*0c50*/  LDC.U8 R29, c[0x3][R28] ;  /* 0x00c000001c1d7b82 */ /* 0x0011640000000000 */
[----:B0-----:R-:W-:Y:S01]  /*0c60*/  IADD3 R28, P0, PT, R21, UR10, RZ ;  /* 0x0000000a151c7c10 */ /* 0x001fe2000ff1e0ff */
[----:B-1----:R-:W-:-:S04]  /*0c70*/  IMAD R13, R23, 0x100, R13 ;  /* 0x00000100170d7824 */ /* 0x002fc800078e020d */
[----:B---3--:R-:W-:Y:S02]  /*0c80*/  IMAD R13, R8, 0x10000, R13 ;  /* 0x00010000080d7824 */ /* 0x008fe400078e020d */
[----:B----4-:R-:W-:Y:S01]  /*0c90*/  IMAD R8, R15, 0x1000000, R14 ;  /* 0x010000000f087824 */ /* 0x010fe200078e020e */
[--C-:B------:R-:W-:Y:S02]  /*0ca0*/  SHF.R.U32.HI R14, RZ, 0x8, R11.reuse ;  /* 0x00000008ff0e7819 */ /* 0x100fe4000001160b */
[----:B------:R-:W-:Y:S02]  /*0cb0*/  LOP3.LUT R15, R11, 0xff, RZ, 0xc0, !PT ;  /* 0x000000ff0b0f7812 */ /* 0x000fe400078ec0ff */
[----:B------:R-:W-:Y:S02]  /*0cc0*/  LOP3.LUT R23, R14, 0xff, RZ, 0xc0, !PT ;  /* 0x000000ff0e177812 */ /* 0x000fe400078ec0ff */
[----:B------:R-:W0:Y:S01]  /*0cd0*/  LDC.U8 R14, c[0x3][R15] ;  /* 0x00c000000f0e7b82 */ /* 0x000e220000000000 */
[----:B------:R-:W-:Y:S01]  /*0ce0*/  SHF.R.U32.HI R11, RZ, 0x18, R11 ;  /* 0x00000018ff0b7819 */ /* 0x000fe2000001160b */
[----:B--2---:R-:W-:-:S06]  /*0cf0*/  IMAD R10, R10, 0x1000000, R13 ;  /* 0x010000000a0a7824 */ /* 0x004fcc00078e020d */
[----:B------:R-:W0:Y:S08]  /*0d00*/  LDC.U8 R23, c[0x3][R23] ;  /* 0x00c0000017177b82 */ /* 0x000e300000000000 */
[----:B------:R-:W1:Y:S01]  /*0d10*/  LDC.U8 R11, c[0x3][R11] ;  /* 0x00c000000b0b7b82 */ /* 0x000e620000000000 */
[----:B0-----:R-:W-:Y:S01]  /*0d20*/  IMAD R14, R23, 0x100, R14 ;  /* 0x00000100170e7824 */ /* 0x001fe200078e020e */
[----:B------:R-:W-:-:S03]  /*0d30*/  SHF.R.U32.HI R23, RZ, 0x18, R9 ;  /* 0x00000018ff177819 */ /* 0x000fc60000011609 */
[----:B-----5:R-:W-:-:S03]  /*0d40*/  IMAD R14, R29, 0x10000, R14 ;  /* 0x000100001d0e7824 */ /* 0x020fc600078e020e */
[----:B------:R-:W0:Y:S01]  /*0d50*/  LDC.U8 R9, c[0x3][R23] ;  /* 0x00c0000017097b82 */ /* 0x000e220000000000 */
[----:B------:R-:W-:Y:S01]  /*0d60*/  IADD3.X R29, PT, PT, R20, UR11, RZ, P0, !PT ;  /* 0x0000000b141d7c10 */ /* 0x000fe200087fe4ff */
[----:B-1----:R-:W-:Y:S02]  /*0d70*/  IMAD R11, R11, 0x1000000, R14 ;  /* 0x010000000b0b7824 */ /* 0x002fe400078e020e */
[----:B0-----:R-:W-:Y:S01]  /*0d80*/  IMAD R9, R9, 0x1000000, R12 ;  /* 0x0100000009097824 */ /* 0x001fe200078e020c */
[----:B------:R-:W-:-:S04]  /*0d90*/  IADD3 R12, P1, PT, R21, R16, RZ ;  /* 0x00000010150c7210 */ /* 0x000fc80007f3e0ff */
[----:B------:R0:W-:Y:S01]  /*0da0*/  STG.E.128 desc[UR6][R28.64], R8 ;  /* 0x000000081c007986 */ /* 0x0001e2000c101d06 */
[----:B------:R-:W-:-:S06]  /*0db0*/  IMAD.X R13, R20, 0x1, R7, P1 ;  /* 0x00000001140d7824 */ /* 0x000fcc00008e0607 */
[----:B------:R-:W2:Y:S02]  /*0dc0*/  LDG.E.128 R12, desc[UR6][R12.64] ;  /* 0x000000060c0c7981 */ /* 0x000ea4000c1e1d00 */
[----:B--2---:R-:W-:Y:S02]  /*0dd0*/  SHF.R.U32.HI R23, RZ, 0x8, R12 ;  /* 0x00000008ff177819 */ /* 0x004fe4000001160c */
[----:B0-----:R-:W-:Y:S02]  /*0de0*/  SHF.R.U32.HI R8, RZ, 0x8, R13 ;  /* 0x00000008ff087819 */ /* 0x001fe4000001160d */
[----:B------:R-:W-:Y:S02]  /*0df0*/  LOP3.LUT R29, R23, 0xff, RZ, 0xc0, !PT ;  /* 0x000000ff171d7812 */ /* 0x000fe400078ec0ff */
[----:B------:R-:W-:Y:S02]  /*0e00*/  LOP3.LUT R23, R12, 0xff, RZ, 0xc0, !PT ;  /* 0x000000ff0c177812 */ /* 0x000fe400078ec0ff */
[----:B------:R-:W-:-:S02]  /*0e10*/  LOP3.LUT R10, R8, 0xff, RZ, 0xc0, !PT ;  /* 0x000000ff080a7812 */ /* 0x000fc400078ec0ff */
[----:B------:R-:W-:Y:S01]  /*0e20*/  LOP3.LUT R28, R13, 0xff, RZ, 0xc0, !PT ;  /* 0x000000ff0d1c7812 */ /* 0x000fe200078ec0ff */
[----:B------:R-:W0:Y:S08]  /*0e30*/  LDC.U8 R8, c[0x3][R29] ;  /* 0x00c000001d087b82 */ /* 0x000e300000000000 */
[----:B------:R-:W0:Y:S08]  /*0e40*/  LDC.U8 R23, c[0x3][R23] ;  /* 0x00c0000017177b82 */ /* 0x000e300000000000 */
[----:B------:R-:W1:Y:S08]  /*0e50*/  LDC.U8 R9, c[0x3][R28] ;  /* 0x00c000001c097b82 */ /* 0x000e700000000000 */
[----:B------:R-:W1:Y:S01]  /*0e60*/  LDC.U8 R10, c[0x3][R10] ;  /* 0x00c000000a0a7b82 */ /* 0x000e620000000000 */
[----:B0-----:R-:W-:Y:S01]  /*0e70*/  IMAD R8, R8, 0x100, R23 ;  /* 0x0000010008087824 */ /* 0x001fe200078e0217 */
[----:B------:R-:W-:-:S04]  /*0e80*/  SHF.R.U32.HI R23, RZ, 0x10, R13 ;  /* 0x00000010ff177819 */ /* 0x000fc8000001160d */
[----:B------:R-:W-:Y:S01]  /*0e90*/  LOP3.LUT R29, R23, 0xff, RZ, 0xc0, !PT ;  /* 0x000000ff171d7812 */ /* 0x000fe200078ec0ff */
[----:B-1----:R-:W-:Y:S01]  /*0ea0*/  IMAD R9, R10, 0x100, R9 ;  /* 0x000001000a097824 */ /* 0x002fe200078e0209 */
[----:B------:R-:W-:-:S04]  /*0eb0*/  SHF.R.U32.HI R10, RZ, 0x10, R12 ;  /* 0x00000010ff0a7819 */ /* 0x000fc8000001160c */
[----:B------:R-:W-:Y:S02]  /*0ec0*/  LOP3.LUT R11, R10, 0xff, RZ, 0xc0, !PT ;  /* 0x000000ff0a0b7812 */ /* 0x000fe400078ec0ff */
[----:B------:R0:W1:Y:S08]  /*0ed0*/  LDC.U8 R10, c[0x3][R29] ;  /* 0x00c000001d0a7b82 */ /* 0x0000700000000000 */
[----:B------:R-:W2:Y:S01]  /*0ee0*/  LDC.U8 R11, c[0x3][R11] ;  /* 0x00c000000b0b7b82 */ /* 0x000ea20000000000 */
[----:B0-----:R-:W-:Y:S01]  /*0ef0*/  SHF.R.U32.HI R29, RZ, 0x10, R15 ;  /* 0x00000010ff1d7819 */ /* 0x001fe2000001160f */
[----:B-1----:R-:W-:Y:S01]  /*0f00*/  IMAD R9, R10, 0x10000, R9 ;  /* 0x000100000a097824 */ /* 0x002fe200078e0209 */
[----:B------:R-:W-:-:S04]  /*0f10*/  SHF.R.U32.HI R10, RZ, 0x8, R14 ;  /* 0x00000008ff0a7819 */ /* 0x000fc8000001160e */
[----:B------:R-:W-:Y:S01]  /*0f20*/  LOP3.LUT R28, R10, 0xff, RZ, 0xc0, !PT ;  /* 0x000000ff0a1c7812 */ /* 0x000fe200078ec0ff */
[----:B--2---:R-:W-:Y:S01]  /*0f30*/  IMAD R8, R11, 0x10000, R8 ;  /* 0x000100000b087824 */ /* 0x004fe200078e0208 */
[----:B------:R-:W-:Y:S02]  /*0f40*/  LOP3.LUT R11, R14, 0xff, RZ, 0xc0, !PT ;  /* 0x000000ff0e0b7812 */ /* 0x000fe400078ec0ff */
[----:B------:R0:W1:Y:S08]  /*0f50*/  LDC.U8 R23, c[0x3][R28] ;  /* 0x00c000001c177b82 */ /* 0x0000700000000000 */
[----:B------:R-:W1:Y:S01]  /*0f60*/  LDC.U8 R10, c[0x3][R11] ;  /* 0x00c000000b0a7b82 */ /* 0x000e620000000000 */
[----:B0-----:R-:W-:Y:S01]  /*0f70*/  SHF.R.U32.HI R28, RZ, 0x18, R12 ;  /* 0x00000018ff1c7819 */ /* 0x001fe2000001160c */
[----:B-1----:R-:W-:Y:S01]  /*0f80*/  IMAD R10, R23, 0x100, R10 ;  /* 0x00000100170a7824 */ /* 0x002fe200078e020a */
[----:B------:R-:W-:-:S04]  /*0f90*/  SHF.R.U32.HI R23, RZ, 0x10, R14 ;  /* 0x00000010ff177819 */ /* 0x000fc8000001160e */
[----:B------:R-:W-:-:S04]  /*0fa0*/  LOP3.LUT R23, R23, 0xff, RZ, 0xc0, !PT ;  /* 0x000000ff17177812 */ /* 0x000fc800078ec0ff */
[----:B------:R0:W1:Y:S08]  /*0fb0*/  LDC.U8 R12, c[0x3][R23] ;  /* 0x00c00000170c7b82 */ /* 0x0000700000000000 */
[----:B0-----:R0:W2:Y:S01]  /*0fc0*/  LDC.U8 R23, c[0x3][R28] ;  /* 0x00c000001c177b82 */ /* 0x0010a20000000000 */
[----:B-1----:R-:W-:Y:S01]  /*0fd0*/  IMAD R10, R12, 0x10000, R10 ;  /* 0x000100000c0a7824 */ /* 0x002fe200078e020a */
[----:B------:R-:W-:-:S04]  /*0fe0*/  SHF.R.U32.HI R12, RZ, 0x8, R15 ;  /* 0x00000008ff0c7819 */ /* 0x000fc8000001160f */
[----:B0-----:R-:W-:Y:S01]  /*0ff0*/  LOP3.LUT R28, R12, 0xff, RZ, 0xc0, !PT ;  /* 0x000000ff0c1c7812 */ /* 0x001fe200078ec0ff */
[----:B--2---:R-:W-:Y:S01]  /*1000*/  IMAD R8, R23, 0x1000000, R8 ;  /* 0x0100000017087824 */ /* 0x004fe200078e0208 */
[----:B------:R-:W-:Y:S02]  /*1010*/  LOP3.LUT R23, R15, 0xff, RZ, 0xc0, !PT ;  /* 0x000000ff0f177812 */ /* 0x000fe400078ec0ff */
[----:B------:R-:W0:Y:S01]  /*1020*/  LDC.U8 R11, c[0x3][R28] ;  /* 0x00c000001c0b7b82 */ /* 0x000e220000000000 */
[----:B------:R-:W-:-:S07]  /*1030*/  SHF.R.U32.HI R15, RZ, 0x18, R15 ;  /* 0x00000018ff0f7819 */ /* 0x000fce000001160f */
[----:B------:R1:W0:Y:S02]  /*1040*/  LDC.U8 R12, c[0x3][R23] ;  /* 0x00c00000170c7b82 */ /* 0x0002240000000000 */
[----:B-1----:R-:W-:Y:S02]  /*1050*/  LOP3.LUT R23, R29, 0xff, RZ, 0xc0, !PT ;  /* 0x000000ff1d177812 */ /* 0x002fe400078ec0ff */
[----:B------:R-:W-:-:S04]  /*1060*/  SHF.R.U32.HI R29, RZ, 0x18, R14 ;  /* 0x00000018ff1d7819 */ /* 0x000fc8000001160e */
[----:B------:R-:W1:Y:S01]  /*1070*/  LDC.U8 R23, c[0x3][R23] ;  /* 0x00c0000017177b82 */ /* 0x000e620000000000 */
[----:B0-----:R-:W-:Y:S01]  /*1080*/  IMAD R12, R11, 0x100, R12 ;  /* 0x000001000b0c7824 */ /* 0x001fe200078e020c */
[----:B------:R-:W-:-:S06]  /*1090*/  SHF.R.U32.HI R11, RZ, 0x18, R13 ;  /* 0x00000018ff0b7819 */ /* 0x000fcc000001160d */
[----:B------:R-:W0:Y:S08]  /*10a0*/  LDC.U8 R13, c[0x3][R29] ;  /* 0x00c000001d0d7b82 */ /* 0x000e300000000000 */
[----:B------:R2:W3:Y:S01]  /*10b0*/  LDC.U8 R14, c[0x3][R11] ;  /* 0x00c000000b0e7b82 */ /* 0x0004e20000000000 */
[----:B-1----:R-:W-:-:S07]  /*10c0*/  IMAD R12, R23, 0x10000, R12 ;  /* 0x00010000170c7824 */ /* 0x002fce00078e020c */
[----:B--2---:R1:W2:Y:S02]  /*10d0*/  LDC.U8 R11, c[0x3][R15] ;  /* 0x00c000000f0b7b82 */ /* 0x0042a40000000000 */
[----:B-1----:R-:W-:-:S04]  /*10e0*/  IMAD R15, R22, UR4, RZ ;  /* 0x00000004160f7c24 */ /* 0x002fc8000f8e02ff */
[----:B------:R-:W-:Y:S02]  /*10f0*/  IMAD.SHL.U32 R15, R15, 0x10, RZ ;  /* 0x000000100f0f7824 */ /* 0x000fe400078e00ff */
[----:B0-----:R-:W-:Y:S02]  /*1100*/  IMAD R10, R13, 0x1000000, R10 ;  /* 0x010000000d0a7824 */ /* 0x001fe400078e020a */
[----:B---3--:R-:W-:Y:S02]  /*1110*/  IMAD R9, R14, 0x1000000, R9 ;  /* 0x010000000e097824 */ /* 0x008fe400078e0209 */
[----:B------:R-:W-:-:S05]  /*1120*/  VIADD R14, R15, UR10 ;  /* 0x0000000a0f0e7c36 */ /* 0x000fca0008000000 */
[----:B------:R-:W-:Y:S01]  /*1130*/  IADD3 R28, P0, PT, R21, R14, RZ ;  /* 0x0000000e151c7210 */ /* 0x000fe20007f1e0ff */
[----:B--2---:R-:W-:Y:S01]  /*1140*/  IMAD R11, R11, 0x1000000, R12 ;  /* 0x010000000b0b7824 */ /* 0x004fe200078e020c */
[----:B------:R-:W-:-:S03]  /*1150*/  IADD3 R12, P1, PT, R21, R18, RZ ;  /* 0x00000012150c7210 */ /* 0x000fc60007f3e0ff */
[C---:B------:R-:W-:Y:S02]  /*1160*/  IMAD.X R29, R20.reuse, 0x1, R4, P0 ;  /* 0x00000001141d7824 */ /* 0x040fe400000e0604 */
[----:B------:R-:W-:-:S03]  /*1170*/  IMAD.X R13, R20, 0x1, R17, P1 ;  /* 0x00000001140d7824 */ /* 0x000fc600008e0611 */
[----:B------:R0:W-:Y:S04]  /*1180*/  STG.E.128 desc[UR6][R28.64], R8 ;  /* 0x000000081c007986 */ /* 0x0001e8000c101d06 */
[----:B------:R-:W2:Y:S02]  /*1190*/  LDG.E.128 R12, desc[UR6][R12.64] ;  /* 0x000000060c0c7981 */ /* 0x000ea4000c1e1d00 */
[----:B--2---:R-:W-:Y:S02]  /*11a0*/  SHF.R.U32.HI R23, RZ, 0x8, R12 ;  /* 0x00000008ff177819 */ /* 0x004fe4000001160c */
[----:B0-----:R-:W-:Y:S02]  /*11b0*/  SHF.R.U32.HI R8, RZ, 0x8, R13 ;  /* 0x00000008ff087819 */ /* 0x001fe4000001160d */
[----:B------:R-:W-:-:S02]  /*11c0*/  LOP3.LUT R28, R23, 0xff, RZ, 0xc0, !PT ;  /* 0x000000ff171c7812 */ /* 0x000fc400078ec0ff */
[----:B------:R-:W-:Y:S02]  /*11d0*/  LOP3.LUT R23, R12, 0xff, RZ, 0xc0, !PT ;  /* 0x000000ff0c177812 */ /* 0x000fe400078ec0ff */
[----:B------:R-:W-:Y:S02]  /*11e0*/  LOP3.LUT R10, R8, 0xff, RZ, 0xc0, !PT ;  /* 0x000000ff080a7812 */ /* 0x000fe400078ec0ff */
[----:B------:R-:W-:Y:S01]  /*11f0*/  LOP3.LUT R29, R13, 0xff, RZ, 0xc0, !PT ;  /* 0x000000ff0d1d7812 */ /* 0x000fe200078ec0ff */
[----:B------:R0:W1:Y:S08]  /*1200*/  LDC.U8 R8, c[0x3][R28] ;  /* 0x00c000001c087b82 */ /* 0x0000700000000000 */
[----:B------:R-:W1:Y:S01]  /*1210*/  LDC.U8 R23, c[0x3][R23] ;  /* 0x00c0000017177b82 */ /* 0x000e620000000000 */
[----:B0-----:R-:W-:-:S07]  /*1220*/  LOP3.LUT R28, R14, 0xff, RZ, 0xc0, !PT ;  /* 0x000000ff0e1c7812 */ /* 0x001fce00078ec0ff */
[----:B------:R0:W2:Y:S08]  /*1230*/  LDC.U8 R9, c[0x3][R29] ;  /* 0x00c000001d097b82 */ /* 0x0000b00000000000 */
[----:B------:R-:W2:Y:S01]  /*1240*/  LDC.U8 R10, c[0x3][R10] ;  /* 0x00c000000a0a7b82 */ /* 0x000ea20000000000 */
[----:B0-----:R-:W-:Y:S01]  /*1250*/  SHF.R.U32.HI R29, RZ, 0x10, R14 ;  /* 0x00000010ff1d7819 */ /* 0x001fe2000001160e */
[----:B-1----:R-:W-:Y:S01]  /*1260*/  IMAD R8, R8, 0x100, R23 ;  /* 0x0000010008087824 */ /* 0x002fe200078e0217 */
[----:B------:R-:W-:-:S04]  /*1270*/  SHF.R.U32.HI R23, RZ, 0x10, R13 ;  /* 0x00000010ff177819 */ /* 0x000fc8000001160d */
[----:B------:R-:W-:Y:S01]  /*1280*/  LOP3.LUT R23, R23, 0xff, RZ, 0xc0, !PT ;  /* 0x000000ff17177812 */ /* 0x000fe200078ec0ff */
[----:B--2---:R-:W-:Y:S01]  /*1290*/  IMAD R9, R10, 0x100, R9 ;  /* 0x000001000a097824 */ /* 0x004fe200078e0209 */
[----:B------:R-:W-:-:S04]  /*12a0*/  SHF.R.U32.HI R10, RZ, 0x10, R12 ;  /* 0x00000010ff0a7819 */ /* 0x000fc8000001160c */
[----:B------:R-:W-:Y:S02]  /*12b0*/  LOP3.LUT R11, R10, 0xff, RZ, 0xc0, !PT ;  /* 0x000000ff0a0b7812 */ /* 0x000fe400078ec0ff */
[----:B------:R0:W1:Y:S08]  /*12c0*/  LDC.U8 R10, c[0x3][R23] ;  /* 0x00c00000170a7b82 */ /* 0x0000700000000000 */
[----:B------:R-:W2:Y:S01]  /*12d0*/  LDC.U8 R11, c[0x3][R11] ;  /* 0x00c000000b0b7b82 */ /* 0x000ea20000000000 */
[----:B0-----:R-:W-:-:S02]  /*12e0*/  LOP3.LUT R23, R29, 0xff, RZ, 0xc0, !PT ;  /* 0x000000ff1d177812 */ /* 0x001fc400078ec0ff */
[----:B------:R-:W-:-:S05]  /*12f0*/  SHF.R.U32.HI R29, RZ, 0x18, R12 ;  /* 0x00000018ff1d7819 */ /* 0x000fca000001160c */
[----:B------:R-:W0:Y:S08]  /*1300*/  LDC.U8 R12, c[0x3][R23] ;  /* 0x00c00000170c7b82 */ /* 0x000e300000000000 */
[----:B------:R-:W3:Y:S01]  /*1310*/  LDC.U8 R29, c[0x3][R29] ;  /* 0x00c000001d1d7b82 */ /* 0x000ee20000000000 */
[----:B-1----:R-:W-:Y:S01]  /*1320*/  IMAD R9, R10, 0x10000, R9 ;  /* 0x000100000a097824 */ /* 0x002fe200078e0209 */
[----:B------:R-:W-:Y:S01]  /*1330*/  SHF.R.U32.HI R10, RZ, 0x8, R14 ;  /* 0x00000008ff0a7819 */ /* 0x000fe2000001160e */
[----:B--2---:R-:W-:-:S03]  /*1340*/  IMAD R8, R11, 0x10000, R8 ;  /* 0x000100000b087824 */ /* 0x004fc600078e0208 */
[----:B------:R-:W-:Y:S02]  /*1350*/  LOP3.LUT R11, R10, 0xff, RZ, 0xc0, !PT ;  /* 0x000000ff0a0b7812 */ /* 0x000fe400078ec0ff */
[----:B------:R1:W2:Y:S08]  /*1360*/  LDC.U8 R10, c[0x3][R28] ;  /* 0x00c000001c0a7b82 */ /* 0x0002b00000000000 */
[----:B------:R-:W2:Y:S01]  /*1370*/  LDC.U8 R11, c[0x3][R11] ;  /* 0x00c000000b0b7b82 */ /* 0x000ea20000000000 */
[----:B-1----:R-:W-:Y:S01]  /*1380*/  LOP3.LUT R28, R15, 0xff, RZ, 0xc0, !PT ;  /* 0x000000ff0f1c7812 */ /* 0x002fe200078ec0ff */
[----:B---3--:R-:W-:-:S02]  /*1390*/  IMAD R8, R29, 0x1000000, R8 ;  /* 0x010000001d087824 */ /* 0x008fc400078e0208 */
[----:B--2---:R-:W-:-:S04]  /*13a0*/  IMAD R10, R11, 0x100, R10 ;  /* 0x000001000b0a7824 */ /* 0x004fc800078e020a */
[----:B0-----:R-:W-:Y:S01]  /*13b0*/  IMAD R10, R12, 0x10000, R10 ;  /* 0x000100000c0a7824 */ /* 0x001fe200078e020a */
[----:B------:R-:W-:-:S04]  /*13c0*/  SHF.R.U32.HI R12, RZ, 0x8, R15 ;  /* 0x00000008ff0c7819 */ /* 0x000fc8000001160f */
[----:B------:R-:W-:Y:S02]  /*13d0*/  LOP3.LUT R23, R12, 0xff, RZ, 0xc0, !PT ;  /* 0x000000ff0c177812 */ /* 0x000fe400078ec0ff */
[----:B------:R-:W0:Y:S08]  /*13e0*/  LDC.U8 R12, c[0x3][R28] ;  /* 0x00c000001c0c7b82 */ /* 0x000e300000000000 */
[----:B------:R-:W0:Y:S02]  /*13f0*/  LDC.U8 R11, c[0x3][R23] ;  /* 0x00c00000170b7b82 */ /* 0x000e240000000000 */
[----:B0-----:R-:W-:Y:S01]  /*1400*/  IMAD R12, R11, 0x100, R12 ;  /* 0x000001000b0c7824 */ /* 0x001fe200078e020c */
[----:B------:R-:W-:-:S02]  /*1410*/  SHF.R.U32.HI R11, RZ, 0x10, R15 ;  /* 0x00000010ff0b7819 */ /* 0x000fc4000001160f */
[----:B------:R-:W-:Y:S02]  /*1420*/  SHF.R.U32.HI R15, RZ, 0x18, R15 ;  /* 0x00000018ff0f7819 */ /* 0x000fe4000001160f */
[----:B------:R-:W-:Y:S02]  /*1430*/  LOP3.LUT R23, R11, 0xff, RZ, 0xc0, !PT ;  /* 0x000000ff0b177812 */ /* 0x000fe400078ec0ff */
[----:B------:R-:W-:Y:S02]  /*1440*/  SHF.R.U32.HI R11, RZ, 0x18, R13 ;  /* 0x00000018ff0b7819 */ /* 0x000fe4000001160d */
[----:B------:R-:W-:Y:S02]  /*1450*/  SHF.R.U32.HI R13, RZ, 0x18, R14 ;  /* 0x00000018ff0d7819 */ /* 0x000fe4000001160e */
[----:B------:R0:W1:Y:S08]  /*1460*/  LDC.U8 R14, c[0x3][R11] ;  /* 0x00c000000b0e7b82 */ /* 0x0000700000000000 */
[----:B------:R-:W2:Y:S08]  /*1470*/  LDC.U8 R23, c[0x3][R23] ;  /* 0x00c0000017177b82 */ /* 0x000eb00000000000 */
[----:B0-----:R0:W3:Y:S08]  /*1480*/  LDC.U8 R11, c[0x3][R15] ;  /* 0x00c000000f0b7b82 */ /* 0x0010f00000000000 */
[----:B------:R-:W4:Y:S01]  /*1490*/  LDC.U8 R13, c[0x3][R13] ;  /* 0x00c000000d0d7b82 */ /* 0x000f220000000000 */
[----:B0-----:R-:W-:-:S04]  /*14a0*/  IMAD R15, R22, UR4, RZ ;  /* 0x00000004160f7c24 */ /* 0x001fc8000f8e02ff */
[----:B------:R-:W-:Y:S02]  /*14b0*/  IMAD.SHL.U32 R15, R15, 0x20, RZ ;  /* 0x000000200f0f7824 */ /* 0x000fe400078e00ff */
[----:B-1----:R-:W-:Y:S02]  /*14c0*/  IMAD R9, R14, 0x1000000, R9 ;  /* 0x010000000e097824 */ /* 0x002fe400078e0209 */
[----:B------:R-:W-:-:S05]  /*14d0*/  VIADD R14, R15, UR10 ;  /* 0x0000000a0f0e7c36 */ /* 0x000fca0008000000 */
[----:B------:R-:W-:Y:S01]  /*14e0*/  IADD3 R28, P0, PT, R21, R14, RZ ;  /* 0x0000000e151c7210 */ /* 0x000fe20007f1e0ff */
[----:B--2---:R-:W-:-:S04]  /*14f0*/  IMAD R12, R23, 0x10000, R12 ;  /* 0x00010000170c7824 */ /* 0x004fc800078e020c */
[----:B------:R-:W-:Y:S02]  /*1500*/  IMAD.X R29, R20, 0x1, R5, P0 ;  /* 0x00000001141d7824 */ /* 0x000fe400000e0605 */
[----:B---3--:R-:W-:Y:S01]  /*1510*/  IMAD R11, R11, 0x1000000, R12 ;  /* 0x010000000b0b7824 */ /* 0x008fe200078e020c */
[----:B------:R-:W-:Y:S01]  /*1520*/  IADD3 R12, P1, PT, R21, R24, RZ ;  /* 0x00000018150c7210 */ /* 0x000fe20007f3e0ff */
[----:B----4-:R-:W-:-:S04]  /*1530*/  IMAD R10, R13, 0x1000000, R10 ;  /* 0x010000000d0a7824 */ /* 0x010fc800078e020a */
[----:B------:R-:W-:Y:S01]  /*1540*/  IMAD.X R13, R20, 0x1, R19, P1 ;  /* 0x00000001140d7824 */ /* 0x000fe200008e0613 */
[----:B------:R0:W-:Y:S05]  /*1550*/  STG.E.128 desc[UR6][R28.64], R8 ;  /* 0x000000081c007986 */ /* 0x0001ea000c101d06 */
[----:B------:R-:W2:Y:S02]  /*1560*/  LDG.E.128 R12, desc[UR6][R12.64] ;  /* 0x000000060c0c7981 */ /* 0x000ea4000c1e1d00 */
[----:B--2---:R-:W-:Y:S02]  /*1570*/  SHF.R.U32.HI R23, RZ, 0x8, R12 ;  /* 0x00000008ff177819 */ /* 0x004fe4000001160c */
[----:B0-----:R-:W-:-:S02]  /*1580*/  SHF.R.U32.HI R8, RZ, 0x8, R13 ;  /* 0x00000008ff087819 */ /* 0x001fc4000001160d */
[----:B------:R-:W-:Y:S02]  /*1590*/  LOP3.LUT R28, R23, 0xff, RZ, 0xc0, !PT ;  /* 0x000000ff171c7812 */ /* 0x000fe400078ec0ff */
[----:B------:R-:W-:Y:S02]  /*15a0*/  LOP3.LUT R23, R12, 0xff, RZ, 0xc0, !PT ;  /* 0x000000ff0c177812 */ /* 0x000fe400078ec0ff */
[----:B------:R-:W-:Y:S02]  /*15b0*/  LOP3.LUT R10, R8, 0xff, RZ, 0xc0, !PT ;  /* 0x000000ff080a7812 */ /* 0x000fe400078ec0ff */
        /* <DEDUP_REMOVED lines=11> */
[----:B------:R-:W0:Y:S08]  /*1670*/  LDC.U8 R10, c[0x3][R23] ;  /* 0x00c00000170a7b82 */ /* 0x000e300000000000 */
[----:B------:R-:W1:Y:S01]  /*1680*/  LDC.U8 R11, c[0x3][R11] ;  /* 0x00c000000b0b7b82 */ /* 0x000e620000000000 */
[----:B0-----:R-:W-:Y:S01]  /*1690*/  IMAD R9, R10, 0x10000, R9 ;  /* 0x000100000a097824 */ /* 0x001fe200078e0209 */
[----:B------:R-:W-:-:S04]  /*16a0*/  SHF.R.U32.HI R10, RZ, 0x8, R14 ;  /* 0x00000008ff0a7819 */ /* 0x000fc8000001160e */
[----:B------:R-:W-:Y:S01]  /*16b0*/  LOP3.LUT R28, R10, 0xff, RZ, 0xc0, !PT ;  /* 0x000000ff0a1c7812 */ /* 0x000fe200078ec0ff */
[----:B-1----:R-:W-:Y:S01]  /*16c0*/  IMAD R8, R11, 0x10000, R8 ;  /* 0x000100000b087824 */ /* 0x002fe200078e0208 */
[----:B------:R-:W-:Y:S02]  /*16d0*/  LOP3.LUT R11, R14, 0xff, RZ, 0xc0, !PT ;  /* 0x000000ff0e0b7812 */ /* 0x000fe400078ec0ff */
[----:B------:R-:W0:Y:S08]  /*16e0*/  LDC.U8 R29, c[0x3][R28] ;  /* 0x00c000001c1d7b82 */ /* 0x000e300000000000 */
[----:B------:R-:W0:Y:S02]  /*16f0*/  LDC.U8 R10, c[0x3][R11] ;  /* 0x00c000000b0a7b82 */ /* 0x000e240000000000 */
[----:B0-----:R-:W-:Y:S01]  /*1700*/  IMAD R10, R29, 0x100, R10 ;  /* 0x000001001d0a7824 */ /* 0x001fe200078e020a */
[----:B------:R-:W-:-:S04]  /*1710*/  SHF.R.U32.HI R29, RZ, 0x10, R14 ;  /* 0x00000010ff1d7819 */ /* 0x000fc8000001160e */
[----:B------:R-:W-:Y:S02]  /*1720*/  LOP3.LUT R11, R29, 0xff, RZ, 0xc0, !PT ;  /* 0x000000ff1d0b7812 */ /* 0x000fe400078ec0ff */
[----:B------:R-:W-:Y:S02]  /*1730*/  SHF.R.U32.HI R29, RZ, 0x18, R12 ;  /* 0x00000018ff1d7819 */ /* 0x000fe4000001160c */
        /* <DEDUP_REMOVED lines=10> */
[----:B------:R-:W-:-:S02]  /*17e0*/  SHF.R.U32.HI R10, RZ, 0x10, R15 ;  /* 0x00000010ff0a7819 */ /* 0x000fc4000001160f */
[----:B------:R-:W-:Y:S02]  /*17f0*/  SHF.R.U32.HI R23, RZ, 0x18, R13 ;  /* 0x00000018ff177819 */ /* 0x000fe4000001160d */
[----:B------:R-:W-:Y:S02]  /*1800*/  LOP3.LUT R29, R10, 0xff, RZ, 0xc0, !PT ;  /* 0x000000ff0a1d7812 */ /* 0x000fe400078ec0ff */
[----:B------:R0:W1:Y:S01]  /*1810*/  LDC.U8 R10, c[0x3][R23] ;  /* 0x00c00000170a7b82 */ /* 0x0000620000000000 */
[----:B------:R-:W-:-:S07]  /*1820*/  SHF.R.U32.HI R13, RZ, 0x18, R15 ;  /* 0x00000018ff0d7819 */ /* 0x000fce000001160f */
[----:B------:R-:W2:Y:S01]  /*1830*/  LDC.U8 R11, c[0x3][R29] ;  /* 0x00c000001d0b7b82 */ /* 0x000ea20000000000 */
[----:B0-----:R-:W-:Y:S02]  /*1840*/  SHF.R.U32.HI R23, RZ, 0x18, R14 ;  /* 0x00000018ff177819 */ /* 0x001fe4000001160e */
[----:B------:R-:W-:-:S05]  /*1850*/  IADD3 R14, P0, PT, R21, R26, RZ ;  /* 0x0000001a150e7210 */ /* 0x000fca0007f1e0ff */
[----:B------:R-:W0:Y:S08]  /*1860*/  LDC.U8 R23, c[0x3][R23] ;  /* 0x00c0000017177b82 */ /* 0x000e300000000000 */
[----:B------:R-:W3:Y:S01]  /*1870*/  LDC.U8 R13, c[0x3][R13] ;  /* 0x00c000000d0d7b82 */ /* 0x000ee20000000000 */
[----:B-1----:R-:W-:Y:S02]  /*1880*/  IMAD R9, R10, 0x1000000, R9 ;  /* 0x010000000a097824 */ /* 0x002fe400078e0209 */
[----:B--2---:R-:W-:-:S02]  /*1890*/  IMAD R28, R11, 0x10000, R28 ;  /* 0x000100000b1c7824 */ /* 0x004fc400078e021c */
[----:B------:R-:W-:-:S04]  /*18a0*/  IMAD.WIDE.U32 R10, R22, UR4, RZ ;  /* 0x00000004160a7c25 */ /* 0x000fc8000f8e00ff */
[----:B------:R-:W-:Y:S02]  /*18b0*/  IMAD R11, R11, 0x30, RZ ;  /* 0x000000300b0b7824 */ /* 0x000fe400078e02ff */
[----:B0-----:R-:W-:Y:S02]  /*18c0*/  IMAD R10, R23, 0x1000000, R12 ;  /* 0x01000000170a7824 */ /* 0x001fe400078e020c */
[----:B------:R-:W-:-:S04]  /*18d0*/  IMAD.IADD R15, R27, 0x1, R11 ;  /* 0x000000011b0f7824 */ /* 0x000fc800078e020b */
[----:B------:R-:W-:Y:S02]  /*18e0*/  IMAD.X R15, R20, 0x1, R15, P0 ;  /* 0x00000001140f7824 */ /* 0x000fe400000e060f */
[----:B---3--:R-:W-:Y:S02]  /*18f0*/  IMAD R11, R13, 0x1000000, R28 ;  /* 0x010000000d0b7824 */ /* 0x008fe400078e021c */
[----:B------:R-:W-:-:S03]  /*1900*/  IMAD.WIDE.U32 R12, R22, UR4, RZ ;  /* 0x00000004160c7c25 */ /* 0x000fc6000f8e00ff */
[----:B------:R0:W-:Y:S01]  /*1910*/  STG.E.128 desc[UR6][R14.64], R8 ;  /* 0x000000080e007986 */ /* 0x0001e2000c101d06 */
[C---:B------:R-:W-:Y:S02]  /*1920*/  LEA R6, P0, R12.reuse, R6, 0x2 ;  /* 0x000000060c067211 */ /* 0x040fe400078010ff */
[C---:B------:R-:W-:Y:S02]  /*1930*/  LEA R21, P1, R12.reuse, R21, 0x6 ;  /* 0x000000150c157211 */ /* 0x040fe400078230ff */
[--C-:B------:R-:W-:Y:S02]  /*1940*/  LEA.HI.X R3, R12, R3, R13.reuse, 0x2, P0 ;  /* 0x000000030c037211 */ /* 0x100fe400000f140d */
[----:B------:R-:W-:Y:S02]  /*1950*/  ISETP.GE.U32.AND P0, PT, R6, R0, PT ;  /* 0x000000000600720c */ /* 0x000fe40003f06070 */
[----:B------:R-:W-:Y:S02]  /*1960*/  LEA.HI.X R20, R12, R20, R13, 0x6, P1 ;  /* 0x000000140c147211 */ /* 0x000fe400008f340d */
[----:B------:R-:W-:-:S13]  /*1970*/  ISETP.GE.U32.AND.EX P0, PT, R3, R2, PT, P0 ;  /* 0x000000020300720c */ /* 0x000fda0003f06100 */
[----:B0-----:R-:W-:Y:S05]  /*1980*/  @!P0 BRA `(.L_x_6) ;  /* 0xfffffff0001c8947 */ /* 0x001fea000383ffff */
[----:B------:R-:W-:Y:S05]  /*1990*/  EXIT ;  /* 0x000000000000794d */ /* 0x000fea0003800000 */
        .weak           $__internal_0_$__cuda_sm20_div_u64
        .type           $__internal_0_$__cuda_sm20_div_u64,@function
        .size           $__internal_0_$__cuda_sm20_div_u64,(.L_x_8 - $__internal_0_$__cuda_sm20_div_u64)
$__internal_0_$__cuda_sm20_div_u64:
[----:B------:R-:W-:Y:S02]  /*19a0*/  IMAD.MOV.U32 R14, RZ, RZ, R24 ;  /* 0x000000ffff0e7224 */ /* 0x000fe400078e0018 */
[----:B------:R-:W-:-:S04]  /*19b0*/  IMAD.MOV.U32 R15, RZ, RZ, R25 ;  /* 0x000000ffff0f7224 */ /* 0x000fc800078e0019 */
[----:B------:R-:W0:Y:S08]  /*19c0*/  I2F.U64.RP R14, R14 ;  /* 0x0000000e000e7312 */ /* 0x000e300000309000 */
[----:B0-----:R-:W0:Y:S02]  /*19d0*/  MUFU.RCP R4, R14 ;  /* 0x0000000e00047308 */ /* 0x001e240000001000 */
[----:B0-----:R-:W-:-:S06]  /*19e0*/  VIADD R4, R4, 0x1ffffffe ;  /* 0x1ffffffe04047836 */ /* 0x001fcc0000000000 */
[----:B------:R-:W0:Y:S02]  /*19f0*/  F2I.U64.TRUNC R4, R4 ;  /* 0x0000000400047311 */ /* 0x000e24000020d800 */
[----:B0-----:R-:W-:-:S04]  /*1a00*/  IMAD.WIDE.U32 R12, R4, R24, RZ ;  /* 0x00000018040c7225 */ /* 0x001fc800078e00ff */
[----:B------:R-:W-:Y:S01]  /*1a10*/  IMAD R13, R4, R25, R13 ;  /* 0x00000019040d7224 */ /* 0x000fe200078e020d */
[----:B------:R-:W-:-:S03]  /*1a20*/  IADD3 R17, P0, PT, RZ, -R12, RZ ;  /* 0x8000000cff117210 */ /* 0x000fc60007f1e0ff */
[----:B------:R-:W-:Y:S02]  /*1a30*/  IMAD R13, R5, R24, R13 ;  /* 0x00000018050d7224 */ /* 0x000fe400078e020d */
[----:B------:R-:W-:-:S04]  /*1a40*/  IMAD.HI.U32 R12, R4, R17, RZ ;  /* 0x00000011040c7227 */ /* 0x000fc800078e00ff */
[----:B------:R-:W-:Y:S02]  /*1a50*/  IMAD.X R19, RZ, RZ, ~R13, P0 ;  /* 0x000000ffff137224 */ /* 0x000fe400000e0e0d */
[----:B------:R-:W-:Y:S02]  /*1a60*/  IMAD.MOV.U32 R13, RZ, RZ, R4 ;  /* 0x000000ffff0d7224 */ /* 0x000fe400078e0004 */
[-C--:B------:R-:W-:Y:S02]  /*1a70*/  IMAD R15, R5, R19.reuse, RZ ;  /* 0x00000013050f7224 */ /* 0x080fe400078e02ff */
[----:B------:R-:W-:-:S04]  /*1a80*/  IMAD.WIDE.U32 R12, P0, R4, R19, R12 ;  /* 0x00000013040c7225 */ /* 0x000fc8000780000c */
[----:B------:R-:W-:-:S04]  /*1a90*/  IMAD.HI.U32 R19, R5, R19, RZ ;  /* 0x0000001305137227 */ /* 0x000fc800078e00ff */
[----:B------:R-:W-:-:S04]  /*1aa0*/  IMAD.HI.U32 R12, P1, R5, R17, R12 ;  /* 0x00000011050c7227 */ /* 0x000fc8000782000c */
[----:B------:R-:W-:Y:S01]  /*1ab0*/  IMAD.X R10, R19, 0x1, R5, P0 ;  /* 0x00000001130a7824 */ /* 0x000fe200000e0605 */
[----:B------:R-:W-:-:S04]  /*1ac0*/  IADD3 R13, P2, PT, R15, R12, RZ ;  /* 0x0000000c0f0d7210 */ /* 0x000fc80007f5e0ff */
[----:B------:R-:W-:Y:S01]  /*1ad0*/  IADD3.X R15, PT, PT, RZ, RZ, R10, P2, P1 ;  /* 0x000000ffff0f7210 */ /* 0x000fe200017e240a */
[----:B------:R-:W-:-:S04]  /*1ae0*/  IMAD.WIDE.U32 R4, R13, R24, RZ ;  /* 0x000000180d047225 */ /* 0x000fc800078e00ff */
[----:B------:R-:W-:Y:S01]  /*1af0*/  IMAD R5, R13, R25, R5 ;  /* 0x000000190d057224 */ /* 0x000fe200078e0205 */
[----:B------:R-:W-:-:S03]  /*1b00*/  IADD3 R17, P0, PT, RZ, -R4, RZ ;  /* 0x80000004ff117210 */ /* 0x000fc60007f1e0ff */
[----:B------:R-:W-:Y:S02]  /*1b10*/  IMAD R5, R15, R24, R5 ;  /* 0x000000180f057224 */ /* 0x000fe400078e0205 */
[----:B------:R-:W-:-:S04]  /*1b20*/  IMAD.HI.U32 R12, R13, R17, RZ ;  /* 0x000000110d0c7227 */ /* 0x000fc800078e00ff */
[----:B------:R-:W-:-:S04]  /*1b30*/  IMAD.X R4, RZ, RZ, ~R5, P0 ;  /* 0x000000ffff047224 */ /* 0x000fc800000e0e05 */
[----:B------:R-:W-:-:S04]  /*1b40*/  IMAD.WIDE.U32 R12, P0, R13, R4, R12 ;  /* 0x000000040d0c7225 */ /* 0x000fc8000780000c */
[C---:B------:R-:W-:Y:S02]  /*1b50*/  IMAD R5, R15.reuse, R4, RZ ;  /* 0x000000040f057224 */ /* 0x040fe400078e02ff */
[----:B------:R-:W-:-:S04]  /*1b60*/  IMAD.HI.U32 R10, P1, R15, R17, R12 ;  /* 0x000000110f0a7227 */ /* 0x000fc8000782000c */
[----:B------:R-:W-:Y:S01]  /*1b70*/  IMAD.HI.U32 R4, R15, R4, RZ ;  /* 0x000000040f047227 */ /* 0x000fe200078e00ff */
[----:B------:R-:W-:-:S03]  /*1b80*/  IADD3 R10, P2, PT, R5, R10, RZ ;  /* 0x0000000a050a7210 */ /* 0x000fc60007f5e0ff */
[----:B------:R-:W-:Y:S02]  /*1b90*/  IMAD.X R15, R4, 0x1, R15, P0 ;  /* 0x00000001040f7824 */ /* 0x000fe400000e060f */
[----:B------:R-:W-:-:S03]  /*1ba0*/  IMAD.HI.U32 R4, R10, R9, RZ ;  /* 0x000000090a047227 */ /* 0x000fc600078e00ff */
[----:B------:R-:W-:Y:S01]  /*1bb0*/  IADD3.X R12, PT, PT, RZ, RZ, R15, P2, P1 ;  /* 0x000000ffff0c7210 */ /* 0x000fe200017e240f */
[----:B------:R-:W-:Y:S02]  /*1bc0*/  IMAD.MOV.U32 R5, RZ, RZ, RZ ;  /* 0x000000ffff057224 */ /* 0x000fe400078e00ff */
[----:B------:R-:W-:-:S04]  /*1bd0*/  IMAD.WIDE.U32 R4, R10, R11, R4 ;  /* 0x0000000b0a047225 */ /* 0x000fc800078e0004 */
[C---:B------:R-:W-:Y:S02]  /*1be0*/  IMAD R13, R12.reuse, R11, RZ ;  /* 0x0000000b0c0d7224 */ /* 0x040fe400078e02ff */
[----:B------:R-:W-:-:S04]  /*1bf0*/  IMAD.HI.U32 R4, P0, R12, R9, R4 ;  /* 0x000000090c047227 */ /* 0x000fc80007800004 */
[----:B------:R-:W-:Y:S01]  /*1c00*/  IMAD.HI.U32 R10, R12, R11, RZ ;  /* 0x0000000b0c0a7227 */ /* 0x000fe200078e00ff */
[----:B------:R-:W-:-:S03]  /*1c10*/  IADD3 R13, P1, PT, R13, R4, RZ ;  /* 0x000000040d0d7210 */ /* 0x000fc60007f3e0ff */
[----:B------:R-:W-:Y:S02]  /*1c20*/  IMAD.X R10, RZ, RZ, R10, P0 ;  /* 0x000000ffff0a7224 */ /* 0x000fe400000e060a */
[----:B------:R-:W-:-:S04]  /*1c30*/  IMAD.WIDE.U32 R4, R13, R24, RZ ;  /* 0x000000180d047225 */ /* 0x000fc800078e00ff */
[----:B------:R-:W-:Y:S01]  /*1c40*/  IMAD.X R15, RZ, RZ, R10, P1 ;  /* 0x000000ffff0f7224 */ /* 0x000fe200008e060a */
[----:B------:R-:W-:Y:S01]  /*1c50*/  IADD3 R17, P1, PT, -R4, R9, RZ ;  /* 0x0000000904117210 */ /* 0x000fe20007f3e1ff */
[----:B------:R-:W-:-:S03]  /*1c60*/  IMAD R5, R13, R25, R5 ;  /* 0x000000190d057224 */ /* 0x000fc600078e0205 */
[-C--:B------:R-:W-:Y:S01]  /*1c70*/  ISETP.GE.U32.AND P0, PT, R17, R24.reuse, PT ;  /* 0x000000181100720c */ /* 0x080fe20003f06070 */
[----:B------:R-:W-:-:S04]  /*1c80*/  IMAD R4, R15, R24, R5 ;  /* 0x000000180f047224 */ /* 0x000fc800078e0205 */
[----:B------:R-:W-:Y:S01]  /*1c90*/  IMAD.X R11, R11, 0x1, ~R4, P1 ;  /* 0x000000010b0b7824 */ /* 0x000fe200008e0e04 */
[----:B------:R-:W-:Y:S02]  /*1ca0*/  IADD3 R4, P2, PT, R13, 0x1, RZ ;  /* 0x000000010d047810 */ /* 0x000fe40007f5e0ff */
[----:B------:R-:W-:Y:S02]  /*1cb0*/  IADD3 R5, P1, PT, -R24, R17, RZ ;  /* 0x0000001118057210 */ /* 0x000fe40007f3e1ff */
[C---:B------:R-:W-:Y:S01]  /*1cc0*/  ISETP.GE.U32.AND.EX P0, PT, R11.reuse, R25, PT, P0 ;  /* 0x000000190b00720c */ /* 0x040fe20003f06100 */
[----:B------:R-:W-:Y:S02]  /*1cd0*/  IMAD.X R10, RZ, RZ, R15, P2 ;  /* 0x000000ffff0a7224 */ /* 0x000fe400010e060f */
[----:B------:R-:W-:Y:S01]  /*1ce0*/  IMAD.X R9, R11, 0x1, ~R25, P1 ;  /* 0x000000010b097824 */ /* 0x000fe200008e0e19 */
[----:B------:R-:W-:Y:S02]  /*1cf0*/  SEL R13, R4, R13, P0 ;  /* 0x0000000d040d7207 */ /* 0x000fe40000000000 */
[----:B------:R-:W-:-:S02]  /*1d00*/  SEL R5, R5, R17, P0 ;  /* 0x0000001105057207 */ /* 0x000fc40000000000 */
[----:B------:R-:W-:Y:S02]  /*1d10*/  SEL R10, R10, R15, P0 ;  /* 0x0000000f0a0a7207 */ /* 0x000fe40000000000 */
[----:B------:R-:W-:Y:S02]  /*1d20*/  IADD3 R4, P2, PT, R13, 0x1, RZ ;  /* 0x000000010d047810 */ /* 0x000fe40007f5e0ff */
[----:B------:R-:W-:Y:S02]  /*1d30*/  SEL R9, R9, R11, P0 ;  /* 0x0000000b09097207 */ /* 0x000fe40000000000 */
[----:B------:R-:W-:Y:S01]  /*1d40*/  ISETP.GE.U32.AND P0, PT, R5, R24, PT ;  /* 0x000000180500720c */ /* 0x000fe20003f06070 */
[----:B------:R-:W-:Y:S01]  /*1d50*/  IMAD.X R5, RZ, RZ, R10, P2 ;  /* 0x000000ffff057224 */ /* 0x000fe200010e060a */
[----:B------:R-:W-:Y:S02]  /*1d60*/  ISETP.NE.U32.AND P1, PT, R24, RZ, PT ;  /* 0x000000ff1800720c */ /* 0x000fe40003f25070 */
[----:B------:R-:W-:Y:S01]  /*1d70*/  ISETP.GE.U32.AND.EX P0, PT, R9, R25, PT, P0 ;  /* 0x000000190900720c */ /* 0x000fe20003f06100 */
[----:B------:R-:W-:Y:S01]  /*1d80*/  IMAD.MOV.U32 R9, RZ, RZ, 0x0 ;  /* 0x00000000ff097424 */ /* 0x000fe200078e00ff */
[----:B------:R-:W-:-:S02]  /*1d90*/  ISETP.NE.AND.EX P1, PT, R25, RZ, PT, P1 ;  /* 0x000000ff1900720c */ /* 0x000fc40003f25310 */
[----:B------:R-:W-:Y:S02]  /*1da0*/  SEL R4, R4, R13, P0 ;  /* 0x0000000d04047207 */ /* 0x000fe40000000000 */
[----:B------:R-:W-:Y:S02]  /*1db0*/  SEL R5, R5, R10, P0 ;  /* 0x0000000a05057207 */ /* 0x000fe40000000000 */
[----:B------:R-:W-:Y:S02]  /*1dc0*/  SEL R4, R4, 0xffffffff, P1 ;  /* 0xffffffff04047807 */ /* 0x000fe40000800000 */
[----:B------:R-:W-:Y:S01]  /*1dd0*/  SEL R5, R5, 0xffffffff, P1 ;  /* 0xffffffff05057807 */ /* 0x000fe20000800000 */
[----:B------:R-:W-:Y:S06]  /*1de0*/  RET.REL.NODEC R8 `(_ZN4vllm18cutlass_w4a8_utils27unified_encode_int4b_deviceEPKhPhm) ;  /* 0xffffffe008847950 */ /* 0x000fec0003c3ffff */
.L_x_7:
[----:B------:R-:W-:-:S00]  /*1df0*/  BRA `(.L_x_7) ;  /* 0xfffffffc00fc7947 */ /* 0x000fc0000383ffff */
[----:B------:R-:W-:-:S00]  /*1e00*/  NOP ;  /* 0x0000000000007918 */ /* 0x000fc00000000000 */
[----:B------:R-:W-:-:S00]  /*1e10*/  NOP ;  /* 0x0000000000007918 */ /* 0x000fc00000000000 */
[----:B------:R-:W-:-:S00]  /*1e20*/  NOP ;  /* 0x0000000000007918 */ /* 0x000fc00000000000 */
[----:B------:R-:W-:-:S00]  /*1e30*/  NOP ;  /* 0x0000000000007918 */ /* 0x000fc00000000000 */
[----:B------:R-:W-:-:S00]  /*1e40*/  NOP ;  /* 0x0000000000007918 */ /* 0x000fc00000000000 */
[----:B------:R-:W-:-:S00]  /*1e50*/  NOP ;  /* 0x0000000000007918 */ /* 0x000fc00000000000 */
[----:B------:R-:W-:-:S00]  /*1e60*/  NOP ;  /* 0x0000000000007918 */ /* 0x000fc00000000000 */
[----:B------:R-:W-:-:S00]  /*1e70*/  NOP ;  /* 0x0000000000007918 */ /* 0x000fc00000000000 */
.L_x_8:


//--------------------- .nv.shared.reserved.0     --------------------------
	.section	.nv.shared.reserved.0,"aw",@nobits
	.weak		__nv_reservedSMEM_offset_0_alias
	.size		__nv_reservedSMEM_offset_0_alias, 0, 64
	.other		__nv_reservedSMEM_offset_0_alias,@"STO_CUDA_RESERVED_SHARED STV_DEFAULT"
__nv_reservedSMEM_offset_0_alias:
	.zero		0
	.zero		64


//--------------------- .nv.constant0._ZN4vllm18cutlass_w4a8_utils27unified_encode_int4b_deviceEPKhPhm --------------------------
	.section	.nv.constant0._ZN4vllm18cutlass_w4a8_utils27unified_encode_int4b_deviceEPKhPhm,"a",@progbits
	.sectionflags	@""
	.align	4
.nv.constant0._ZN4vllm18cutlass_w4a8_utils27unified_encode_int4b_deviceEPKhPhm:
	.zero		920


//--------------------- SYMBOLS --------------------------

	.type		.nv.reservedSmem.offset0,@object
	.size		.nv.reservedSmem.offset0,0x4
